//
// Generated by NVIDIA NVVM Compiler
//
// Compiler Build ID: CL-36424714
// Cuda compilation tools, release 13.0, V13.0.88
// Based on NVVM 20.0.0
//

.version 9.0
.target sm_100
.address_size 64

	// .globl	spmm_csr_naive
// _ZZ25spmm_csr_naive_shared_oneE5svIdx has been demoted
// _ZZ25spmm_csr_naive_shared_oneE6svVals has been demoted
// _ZZ25spmm_csr_naive_shared_oneE6barier has been demoted
// _ZZ13spmm_csr_warpE5sdata has been demoted
// _ZZ13spmm_csr_warpE4ptrs has been demoted

.visible .entry spmm_csr_naive(
	.param .u64 .ptr .align 1 spmm_csr_naive_param_0,
	.param .u64 .ptr .align 1 spmm_csr_naive_param_1,
	.param .u64 .ptr .align 1 spmm_csr_naive_param_2,
	.param .u64 .ptr .align 1 spmm_csr_naive_param_3,
	.param .u64 .ptr .align 1 spmm_csr_naive_param_4,
	.param .u64 .ptr .align 1 spmm_csr_naive_param_5,
	.param .u64 .ptr .align 1 spmm_csr_naive_param_6,
	.param .u32 spmm_csr_naive_param_7,
	.param .u32 spmm_csr_naive_param_8,
	.param .u32 spmm_csr_naive_param_9,
	.param .u32 spmm_csr_naive_param_10
)
{
	.reg .pred 	%p<13>;
	.reg .b32 	%r<34>;
	.reg .b32 	%f<12>;
	.reg .b64 	%rd<29>;

	ld.param.u64 	%rd5, [spmm_csr_naive_param_0];
	ld.param.u64 	%rd6, [spmm_csr_naive_param_1];
	ld.param.u64 	%rd7, [spmm_csr_naive_param_2];
	ld.param.u64 	%rd8, [spmm_csr_naive_param_3];
	ld.param.u64 	%rd9, [spmm_csr_naive_param_4];
	ld.param.u64 	%rd10, [spmm_csr_naive_param_5];
	ld.param.u64 	%rd11, [spmm_csr_naive_param_6];
	ld.param.u32 	%r18, [spmm_csr_naive_param_7];
	ld.param.u32 	%r17, [spmm_csr_naive_param_8];
	mov.u32 	%r19, %ctaid.y;
	mov.u32 	%r20, %ntid.y;
	mov.u32 	%r21, %tid.y;
	mad.lo.s32 	%r1, %r19, %r20, %r21;
	mov.u32 	%r22, %ctaid.x;
	mov.u32 	%r23, %ntid.x;
	mov.u32 	%r24, %tid.x;
	mad.lo.s32 	%r2, %r22, %r23, %r24;
	setp.ge.s32 	%p1, %r1, %r18;
	setp.ge.s32 	%p2, %r2, %r17;
	or.pred  	%p3, %p1, %p2;
	@%p3 bra 	$L__BB0_8;
	cvta.to.global.u64 	%rd12, %rd7;
	cvta.to.global.u64 	%rd13, %rd10;
	mul.wide.u32 	%rd14, %r1, 4;
	add.s64 	%rd15, %rd12, %rd14;
	ld.global.u32 	%r31, [%rd15];
	ld.global.u32 	%r4, [%rd15+4];
	mul.wide.s32 	%rd16, %r2, 4;
	add.s64 	%rd17, %rd13, %rd16;
	ld.global.u32 	%r30, [%rd17];
	ld.global.u32 	%r26, [%rd17+4];
	setp.ge.s32 	%p4, %r31, %r4;
	setp.ge.s32 	%p5, %r30, %r26;
	mov.f32 	%f9, 0f00000000;
	or.pred  	%p6, %p4, %p5;
	@%p6 bra 	$L__BB0_7;
	cvta.to.global.u64 	%rd1, %rd6;
	cvta.to.global.u64 	%rd2, %rd9;
	cvta.to.global.u64 	%rd3, %rd5;
	cvta.to.global.u64 	%rd4, %rd8;
	mov.f32 	%f9, 0f00000000;
$L__BB0_3:
	mul.wide.s32 	%rd18, %r31, 4;
	add.s64 	%rd19, %rd1, %rd18;
	ld.global.u32 	%r9, [%rd19];
	mul.wide.s32 	%rd20, %r30, 4;
	add.s64 	%rd21, %rd2, %rd20;
	ld.global.u32 	%r10, [%rd21];
	setp.ne.s32 	%p7, %r9, %r10;
	@%p7 bra 	$L__BB0_5;
	add.s64 	%rd23, %rd3, %rd18;
	ld.global.f32 	%f7, [%rd23];
	add.s64 	%rd25, %rd4, %rd20;
	ld.global.f32 	%f8, [%rd25];
	fma.rn.f32 	%f9, %f7, %f8, %f9;
	add.s32 	%r31, %r31, 1;
	add.s32 	%r30, %r30, 1;
	bra.uni 	$L__BB0_6;
$L__BB0_5:
	setp.ge.s32 	%p8, %r9, %r10;
	setp.lt.s32 	%p9, %r9, %r10;
	selp.u32 	%r27, 1, 0, %p9;
	add.s32 	%r31, %r31, %r27;
	selp.u32 	%r28, 1, 0, %p8;
	add.s32 	%r30, %r30, %r28;
$L__BB0_6:
	setp.lt.s32 	%p10, %r31, %r4;
	setp.lt.s32 	%p11, %r30, %r26;
	and.pred  	%p12, %p10, %p11;
	@%p12 bra 	$L__BB0_3;
$L__BB0_7:
	mad.lo.s32 	%r29, %r17, %r1, %r2;
	cvta.to.global.u64 	%rd26, %rd11;
	mul.wide.s32 	%rd27, %r29, 4;
	add.s64 	%rd28, %rd26, %rd27;
	st.global.f32 	[%rd28], %f9;
$L__BB0_8:
	ret;

}
	// .globl	spmm_csr_naive_shared_one
.visible .entry spmm_csr_naive_shared_one(
	.param .u64 .ptr .align 1 spmm_csr_naive_shared_one_param_0,
	.param .u64 .ptr .align 1 spmm_csr_naive_shared_one_param_1,
	.param .u64 .ptr .align 1 spmm_csr_naive_shared_one_param_2,
	.param .u64 .ptr .align 1 spmm_csr_naive_shared_one_param_3,
	.param .u64 .ptr .align 1 spmm_csr_naive_shared_one_param_4,
	.param .u64 .ptr .align 1 spmm_csr_naive_shared_one_param_5,
	.param .u64 .ptr .align 1 spmm_csr_naive_shared_one_param_6,
	.param .u32 spmm_csr_naive_shared_one_param_7,
	.param .u32 spmm_csr_naive_shared_one_param_8,
	.param .u32 spmm_csr_naive_shared_one_param_9,
	.param .u32 spmm_csr_naive_shared_one_param_10
)
{
	.reg .pred 	%p<16>;
	.reg .b32 	%r<55>;
	.reg .b32 	%f<13>;
	.reg .b64 	%rd<28>;
	// demoted variable
	.shared .align 4 .b8 _ZZ25spmm_csr_naive_shared_oneE5svIdx[484];
	// demoted variable
	.shared .align 4 .b8 _ZZ25spmm_csr_naive_shared_oneE6svVals[484];
	// demoted variable
	.shared .align 4 .b8 _ZZ25spmm_csr_naive_shared_oneE6barier[8];
	ld.param.u64 	%rd5, [spmm_csr_naive_shared_one_param_0];
	ld.param.u64 	%rd6, [spmm_csr_naive_shared_one_param_1];
	ld.param.u64 	%rd7, [spmm_csr_naive_shared_one_param_2];
	ld.param.u64 	%rd8, [spmm_csr_naive_shared_one_param_3];
	ld.param.u64 	%rd9, [spmm_csr_naive_shared_one_param_4];
	ld.param.u64 	%rd10, [spmm_csr_naive_shared_one_param_5];
	ld.param.u64 	%rd11, [spmm_csr_naive_shared_one_param_6];
	ld.param.u32 	%r22, [spmm_csr_naive_shared_one_param_7];
	ld.param.u32 	%r21, [spmm_csr_naive_shared_one_param_8];
	mov.u32 	%r23, %ctaid.y;
	mov.u32 	%r1, %ntid.y;
	mov.u32 	%r50, %tid.y;
	mad.lo.s32 	%r3, %r23, %r1, %r50;
	mov.u32 	%r24, %ctaid.x;
	mov.u32 	%r25, %ntid.x;
	mov.u32 	%r26, %tid.x;
	mad.lo.s32 	%r4, %r24, %r25, %r26;
	setp.ge.s32 	%p1, %r3, %r22;
	setp.ge.s32 	%p2, %r4, %r21;
	or.pred  	%p3, %p1, %p2;
	@%p3 bra 	$L__BB1_13;
	setp.gt.u32 	%p4, %r50, 1;
	@%p4 bra 	$L__BB1_3;
	add.s32 	%r27, %r4, %r50;
	cvta.to.global.u64 	%rd12, %rd10;
	mul.wide.u32 	%rd13, %r27, 4;
	add.s64 	%rd14, %rd12, %rd13;
	ld.global.u32 	%r28, [%rd14];
	shl.b32 	%r29, %r50, 2;
	mov.u32 	%r30, _ZZ25spmm_csr_naive_shared_oneE6barier;
	add.s32 	%r31, %r30, %r29;
	st.shared.u32 	[%r31], %r28;
$L__BB1_3:
	bar.sync 	0;
	ld.shared.u32 	%r5, [_ZZ25spmm_csr_naive_shared_oneE6barier];
	ld.shared.u32 	%r32, [_ZZ25spmm_csr_naive_shared_oneE6barier+4];
	sub.s32 	%r6, %r32, %r5;
	setp.ge.s32 	%p5, %r50, %r6;
	@%p5 bra 	$L__BB1_6;
	cvta.to.global.u64 	%rd1, %rd8;
	cvta.to.global.u64 	%rd2, %rd9;
	mov.u32 	%r35, _ZZ25spmm_csr_naive_shared_oneE6svVals;
	mov.u32 	%r38, _ZZ25spmm_csr_naive_shared_oneE5svIdx;
$L__BB1_5:
	add.s32 	%r33, %r50, %r5;
	mul.wide.s32 	%rd15, %r33, 4;
	add.s64 	%rd16, %rd1, %rd15;
	ld.global.f32 	%f5, [%rd16];
	shl.b32 	%r34, %r50, 2;
	add.s32 	%r36, %r35, %r34;
	st.shared.f32 	[%r36], %f5;
	add.s64 	%rd17, %rd2, %rd15;
	ld.global.u32 	%r37, [%rd17];
	add.s32 	%r39, %r38, %r34;
	st.shared.u32 	[%r39], %r37;
	add.s32 	%r50, %r50, %r1;
	setp.lt.s32 	%p6, %r50, %r6;
	@%p6 bra 	$L__BB1_5;
$L__BB1_6:
	bar.sync 	0;
	cvta.to.global.u64 	%rd18, %rd7;
	mul.wide.u32 	%rd19, %r3, 4;
	add.s64 	%rd20, %rd18, %rd19;
	ld.global.u32 	%r51, [%rd20];
	ld.global.u32 	%r10, [%rd20+4];
	setp.ge.s32 	%p7, %r51, %r10;
	setp.lt.s32 	%p8, %r6, 1;
	mov.f32 	%f10, 0f00000000;
	or.pred  	%p9, %p7, %p8;
	@%p9 bra 	$L__BB1_12;
	cvta.to.global.u64 	%rd3, %rd6;
	cvta.to.global.u64 	%rd4, %rd5;
	mov.b32 	%r52, 0;
	mov.f32 	%f10, 0f00000000;
	mov.u32 	%r42, _ZZ25spmm_csr_naive_shared_oneE5svIdx;
$L__BB1_8:
	mul.wide.s32 	%rd21, %r51, 4;
	add.s64 	%rd22, %rd3, %rd21;
	ld.global.u32 	%r13, [%rd22];
	shl.b32 	%r41, %r52, 2;
	add.s32 	%r43, %r42, %r41;
	ld.shared.u32 	%r14, [%r43];
	setp.ne.s32 	%p10, %r13, %r14;
	@%p10 bra 	$L__BB1_10;
	add.s64 	%rd24, %rd4, %rd21;
	ld.global.f32 	%f8, [%rd24];
	mov.u32 	%r47, _ZZ25spmm_csr_naive_shared_oneE6svVals;
	add.s32 	%r48, %r47, %r41;
	ld.shared.f32 	%f9, [%r48];
	fma.rn.f32 	%f10, %f8, %f9, %f10;
	add.s32 	%r51, %r51, 1;
	add.s32 	%r52, %r52, 1;
	bra.uni 	$L__BB1_11;
$L__BB1_10:
	setp.lt.s32 	%p11, %r13, %r14;
	setp.ge.s32 	%p12, %r13, %r14;
	selp.u32 	%r44, 1, 0, %p12;
	add.s32 	%r52, %r52, %r44;
	selp.u32 	%r45, 1, 0, %p11;
	add.s32 	%r51, %r51, %r45;
$L__BB1_11:
	setp.lt.s32 	%p13, %r51, %r10;
	setp.lt.s32 	%p14, %r52, %r6;
	and.pred  	%p15, %p13, %p14;
	@%p15 bra 	$L__BB1_8;
$L__BB1_12:
	bar.sync 	0;
	mad.lo.s32 	%r49, %r21, %r3, %r4;
	cvta.to.global.u64 	%rd25, %rd11;
	mul.wide.s32 	%rd26, %r49, 4;
	add.s64 	%rd27, %rd25, %rd26;
	st.global.f32 	[%rd27], %f10;
$L__BB1_13:
	ret;

}
	// .globl	spmm_csr_warp
.visible .entry spmm_csr_warp(
	.param .u64 .ptr .align 1 spmm_csr_warp_param_0,
	.param .u64 .ptr .align 1 spmm_csr_warp_param_1,
	.param .u64 .ptr .align 1 spmm_csr_warp_param_2,
	.param .u64 .ptr .align 1 spmm_csr_warp_param_3,
	.param .u64 .ptr .align 1 spmm_csr_warp_param_4,
	.param .u64 .ptr .align 1 spmm_csr_warp_param_5,
	.param .u64 .ptr .align 1 spmm_csr_warp_param_6,
	.param .u32 spmm_csr_warp_param_7,
	.param .u32 spmm_csr_warp_param_8,
	.param .u32 spmm_csr_warp_param_9,
	.param .u32 spmm_csr_warp_param_10
)
{
	.reg .pred 	%p<12>;
	.reg .b32 	%r<56>;
	.reg .b32 	%f<26>;
	.reg .b64 	%rd<31>;
	// demoted variable
	.shared .align 4 .b8 _ZZ13spmm_csr_warpE5sdata[576];
	// demoted variable
	.shared .align 4 .b8 _ZZ13spmm_csr_warpE4ptrs[32];
	ld.param.u64 	%rd7, [spmm_csr_warp_param_0];
	ld.param.u64 	%rd8, [spmm_csr_warp_param_1];
	ld.param.u64 	%rd9, [spmm_csr_warp_param_2];
	ld.param.u64 	%rd10, [spmm_csr_warp_param_3];
	ld.param.u64 	%rd12, [spmm_csr_warp_param_4];
	ld.param.u64 	%rd13, [spmm_csr_warp_param_5];
	ld.param.u64 	%rd11, [spmm_csr_warp_param_6];
	ld.param.u32 	%r22, [spmm_csr_warp_param_7];
	cvta.to.global.u64 	%rd1, %rd12;
	cvta.to.global.u64 	%rd14, %rd13;
	mov.u32 	%r23, %ctaid.x;
	shl.b32 	%r24, %r23, 7;
	mov.u32 	%r1, %tid.x;
	add.s32 	%r25, %r24, %r1;
	and.b32  	%r2, %r1, 31;
	shr.s32 	%r26, %r25, 31;
	shr.u32 	%r27, %r26, 27;
	add.s32 	%r28, %r25, %r27;
	shr.s32 	%r51, %r28, 5;
	mov.u32 	%r29, %ntid.y;
	mov.u32 	%r30, %ctaid.y;
	mov.u32 	%r31, %tid.y;
	mad.lo.s32 	%r32, %r29, %r30, %r31;
	mul.wide.u32 	%rd15, %r32, 4;
	add.s64 	%rd16, %rd14, %rd15;
	ld.global.u32 	%r4, [%rd16];
	ld.global.u32 	%r5, [%rd16+4];
	setp.ge.s32 	%p1, %r51, %r22;
	@%p1 bra 	$L__BB2_16;
	shr.u32 	%r33, %r1, 2;
	and.b32  	%r34, %r33, 248;
	mov.u32 	%r35, _ZZ13spmm_csr_warpE4ptrs;
	add.s32 	%r6, %r35, %r34;
	shl.b32 	%r36, %r2, 2;
	add.s32 	%r7, %r6, %r36;
	shl.b32 	%r37, %r1, 2;
	mov.u32 	%r38, _ZZ13spmm_csr_warpE5sdata;
	add.s32 	%r8, %r38, %r37;
	mov.u32 	%r39, %nctaid.x;
	shl.b32 	%r9, %r39, 2;
	cvta.to.global.u64 	%rd2, %rd9;
	cvta.to.global.u64 	%rd3, %rd11;
	cvta.to.global.u64 	%rd4, %rd8;
	cvta.to.global.u64 	%rd5, %rd10;
	cvta.to.global.u64 	%rd6, %rd7;
$L__BB2_2:
	setp.gt.u32 	%p2, %r2, 1;
	@%p2 bra 	$L__BB2_4;
	add.s32 	%r40, %r51, %r2;
	mul.wide.s32 	%rd17, %r40, 4;
	add.s64 	%rd18, %rd2, %rd17;
	ld.global.u32 	%r41, [%rd18];
	st.shared.u32 	[%r7], %r41;
$L__BB2_4:
	ld.shared.u32 	%r42, [%r6];
	ld.shared.u32 	%r11, [%r6+4];
	add.s32 	%r52, %r42, %r2;
	setp.ge.s32 	%p3, %r52, %r11;
	mov.f32 	%f25, 0f00000000;
	@%p3 bra 	$L__BB2_13;
	mov.f32 	%f25, 0f00000000;
$L__BB2_6:
	setp.ge.s32 	%p4, %r4, %r5;
	mul.wide.s32 	%rd19, %r52, 4;
	add.s64 	%rd20, %rd4, %rd19;
	ld.global.u32 	%r14, [%rd20];
	mov.u32 	%r55, %r4;
	@%p4 bra 	$L__BB2_9;
	mov.u32 	%r53, %r5;
	mov.u32 	%r55, %r4;
$L__BB2_8:
	sub.s32 	%r43, %r53, %r55;
	shr.u32 	%r44, %r43, 31;
	add.s32 	%r45, %r43, %r44;
	shr.s32 	%r46, %r45, 1;
	add.s32 	%r47, %r46, %r55;
	mul.wide.s32 	%rd21, %r47, 4;
	add.s64 	%rd22, %rd1, %rd21;
	ld.global.u32 	%r48, [%rd22];
	setp.lt.s32 	%p5, %r48, %r14;
	add.s32 	%r49, %r47, 1;
	selp.b32 	%r55, %r49, %r55, %p5;
	selp.b32 	%r53, %r53, %r47, %p5;
	setp.lt.s32 	%p6, %r55, %r53;
	@%p6 bra 	$L__BB2_8;
$L__BB2_9:
	setp.ge.s32 	%p7, %r55, %r5;
	mov.f32 	%f24, 0f00000000;
	@%p7 bra 	$L__BB2_12;
	mul.wide.s32 	%rd23, %r55, 4;
	add.s64 	%rd24, %rd1, %rd23;
	ld.global.u32 	%r50, [%rd24];
	setp.ne.s32 	%p8, %r50, %r14;
	@%p8 bra 	$L__BB2_12;
	add.s64 	%rd26, %rd5, %rd23;
	ld.global.f32 	%f24, [%rd26];
$L__BB2_12:
	mul.wide.s32 	%rd27, %r52, 4;
	add.s64 	%rd28, %rd6, %rd27;
	ld.global.f32 	%f10, [%rd28];
	fma.rn.f32 	%f25, %f24, %f10, %f25;
	add.s32 	%r52, %r52, 32;
	setp.lt.s32 	%p9, %r52, %r11;
	@%p9 bra 	$L__BB2_6;
$L__BB2_13:
	setp.ne.s32 	%p10, %r2, 0;
	ld.shared.f32 	%f11, [%r8+64];
	add.f32 	%f12, %f25, %f11;
	st.shared.f32 	[%r8], %f12;
	bar.sync 	0;
	ld.shared.f32 	%f13, [%r8+32];
	add.f32 	%f14, %f12, %f13;
	st.shared.f32 	[%r8], %f14;
	bar.sync 	0;
	ld.shared.f32 	%f15, [%r8+16];
	add.f32 	%f16, %f14, %f15;
	st.shared.f32 	[%r8], %f16;
	bar.sync 	0;
	ld.shared.f32 	%f17, [%r8+8];
	add.f32 	%f18, %f16, %f17;
	st.shared.f32 	[%r8], %f18;
	bar.sync 	0;
	ld.shared.f32 	%f19, [%r8+4];
	add.f32 	%f20, %f18, %f19;
	st.shared.f32 	[%r8], %f20;
	bar.sync 	0;
	@%p10 bra 	$L__BB2_15;
	ld.shared.f32 	%f21, [%r8];
	mul.wide.s32 	%rd29, %r51, 4;
	add.s64 	%rd30, %rd3, %rd29;
	st.global.f32 	[%rd30], %f21;
$L__BB2_15:
	add.s32 	%r51, %r51, %r9;
	setp.lt.s32 	%p11, %r51, %r22;
	@%p11 bra 	$L__BB2_2;
$L__BB2_16:
	ret;

}


// ===== COMPILED SASS (sm_100) =====

	.target	sm_100

	.elftype	@"ET_EXEC"


//--------------------- .note.nv.tkinfo           --------------------------
	.section	.note.nv.tkinfo,"",@"SHT_NOTE"
	.sectionflags	@"SHF_NOTE_NV_TKINFO"
	.tkinfo
        /*0018*/ 	.word	0x00000002
        /*0030*/ 	.string	""
        /*0030*/ 	.string	"ptxas"
        /*0030*/ 	.string	"Cuda compilation tools, release 13.0, V13.0.88"
        /*0030*/ 	.string	"Build cuda_13.0.r13.0/compiler.36424714_0"
        /*0030*/ 	.string	"-arch sm_100 -m 64 "



//--------------------- .note.nv.cuinfo           --------------------------
	.section	.note.nv.cuinfo,"",@"SHT_NOTE"
	.sectionflags	@"SHF_NOTE_NV_CUINFO"
        /*0018*/ 	.short	0x0002
        /*001a*/ 	.short	0x0064
        /*001c*/ 	.short	0x0082
	.zero		2


//--------------------- .nv.info                  --------------------------
	.section	.nv.info,"",@"SHT_CUDA_INFO"
	.align	4


	//----- nvinfo : EIATTR_REGCOUNT
	.align		4
        /*0000*/ 	.byte	0x04, 0x2f
        /*0002*/ 	.short	(.L_1 - .L_0)
	.align		4
.L_0:
        /*0004*/ 	.word	index@(spmm_csr_naive)
        /*0008*/ 	.word	0x00000018


	//----- nvinfo : EIATTR_FRAME_SIZE
	.align		4
.L_1:
        /*000c*/ 	.byte	0x04, 0x11
        /*000e*/ 	.short	(.L_3 - .L_2)
	.align		4
.L_2:
        /*0010*/ 	.word	index@(spmm_csr_naive)
        /*0014*/ 	.word	0x00000000


	//----- nvinfo : EIATTR_REGCOUNT
	.align		4
.L_3:
        /*0018*/ 	.byte	0x04, 0x2f
        /*001a*/ 	.short	(.L_5 - .L_4)
	.align		4
.L_4:
        /*001c*/ 	.word	index@(spmm_csr_naive_shared_one)
        /*0020*/ 	.word	0x00000018


	//----- nvinfo : EIATTR_FRAME_SIZE
	.align		4
.L_5:
        /*0024*/ 	.byte	0x04, 0x11
        /*0026*/ 	.short	(.L_7 - .L_6)
	.align		4
.L_6:
        /*0028*/ 	.word	index@(spmm_csr_naive_shared_one)
        /*002c*/ 	.word	0x00000000


	//----- nvinfo : EIATTR_REGCOUNT
	.align		4
.L_7:
        /*0030*/ 	.byte	0x04, 0x2f
        /*0032*/ 	.short	(.L_9 - .L_8)
	.align		4
.L_8:
        /*0034*/ 	.word	index@(spmm_csr_warp)
        /*0038*/ 	.word	0x00000016


	//----- nvinfo : EIATTR_FRAME_SIZE
	.align		4
.L_9:
        /*003c*/ 	.byte	0x04, 0x11
        /*003e*/ 	.short	(.L_11 - .L_10)
	.align		4
.L_10:
        /*0040*/ 	.word	index@(spmm_csr_warp)
        /*0044*/ 	.word	0x00000000


	//----- nvinfo : EIATTR_MIN_STACK_SIZE
	.align		4
.L_11:
        /*0048*/ 	.byte	0x04, 0x12
        /*004a*/ 	.short	(.L_13 - .L_12)
	.align		4
.L_12:
        /*004c*/ 	.word	index@(spmm_csr_warp)
        /*0050*/ 	.word	0x00000000


	//----- nvinfo : EIATTR_MIN_STACK_SIZE
	.align		4
.L_13:
        /*0054*/ 	.byte	0x04, 0x12
        /*0056*/ 	.short	(.L_15 - .L_14)
	.align		4
.L_14:
        /*0058*/ 	.word	index@(spmm_csr_naive_shared_one)
        /*005c*/ 	.word	0x00000000


	//----- nvinfo : EIATTR_MIN_STACK_SIZE
	.align		4
.L_15:
        /*0060*/ 	.byte	0x04, 0x12
        /*0062*/ 	.short	(.L_17 - .L_16)
	.align		4
.L_16:
        /*0064*/ 	.word	index@(spmm_csr_naive)
        /*0068*/ 	.word	0x00000000
.L_17:


//--------------------- .nv.compat                --------------------------
	.section	.nv.compat,"",@"SHT_CUDA_COMPAT_INFO"
	.align	4
        /*0000*/ 	.byte	0x02, 0x09, 0x00, 0x00, 0x02, 0x02, 0x01, 0x00, 0x02, 0x05, 0x05, 0x00, 0x03, 0x07, 0x01, 0x01
        /*0010*/ 	.byte	0x02, 0x03, 0x00, 0x00, 0x02, 0x06, 0x01, 0x00, 0x04, 0x0b, 0x08, 0x00, 0x09, 0x00, 0x00, 0x00
        /*0020*/ 	.byte	0x00, 0x00, 0x00, 0x00


//--------------------- .nv.info.spmm_csr_warp    --------------------------
	.section	.nv.info.spmm_csr_warp,"",@"SHT_CUDA_INFO"
	.sectionflags	@""
	.align	4


	//----- nvinfo : EIATTR_CUDA_API_VERSION
	.align		4
        /*0000*/ 	.byte	0x04, 0x37
        /*0002*/ 	.short	(.L_19 - .L_18)
.L_18:
        /*0004*/ 	.word	0x00000082


	//----- nvinfo : EIATTR_KPARAM_INFO
	.align		4
.L_19:
        /*0008*/ 	.byte	0x04, 0x17
        /*000a*/ 	.short	(.L_21 - .L_20)
.L_20:
        /*000c*/ 	.word	0x00000000
        /*0010*/ 	.short	0x000a
        /*0012*/ 	.short	0x0044
        /*0014*/ 	.byte	0x00, 0xf0, 0x11, 0x00


	//----- nvinfo : EIATTR_KPARAM_INFO
	.align		4
.L_21:
        /*0018*/ 	.byte	0x04, 0x17
        /*001a*/ 	.short	(.L_23 - .L_22)
.L_22:
        /*001c*/ 	.word	0x00000000
        /*0020*/ 	.short	0x0009
        /*0022*/ 	.short	0x0040
        /*0024*/ 	.byte	0x00, 0xf0, 0x11, 0x00


	//----- nvinfo : EIATTR_KPARAM_INFO
	.align		4
.L_23:
        /*0028*/ 	.byte	0x04, 0x17
        /*002a*/ 	.short	(.L_25 - .L_24)
.L_24:
        /*002c*/ 	.word	0x00000000
        /*0030*/ 	.short	0x0008
        /*0032*/ 	.short	0x003c
        /*0034*/ 	.byte	0x00, 0xf0, 0x11, 0x00


	//----- nvinfo : EIATTR_KPARAM_INFO
	.align		4
.L_25:
        /*0038*/ 	.byte	0x04, 0x17
        /*003a*/ 	.short	(.L_27 - .L_26)
.L_26:
        /*003c*/ 	.word	0x00000000
        /*0040*/ 	.short	0x0007
        /*0042*/ 	.short	0x0038
        /*0044*/ 	.byte	0x00, 0xf0, 0x11, 0x00


	//----- nvinfo : EIATTR_KPARAM_INFO
	.align		4
.L_27:
        /*0048*/ 	.byte	0x04, 0x17
        /*004a*/ 	.short	(.L_29 - .L_28)
.L_28:
        /*004c*/ 	.word	0x00000000
        /*0050*/ 	.short	0x0006
        /*0052*/ 	.short	0x0030
        /*0054*/ 	.byte	0x00, 0xf5, 0x21, 0x00


	//----- nvinfo : EIATTR_KPARAM_INFO
	.align		4
.L_29:
        /*0058*/ 	.byte	0x04, 0x17
        /*005a*/ 	.short	(.L_31 - .L_30)
.L_30:
        /*005c*/ 	.word	0x00000000
        /*0060*/ 	.short	0x0005
        /*0062*/ 	.short	0x0028
        /*0064*/ 	.byte	0x00, 0xf5, 0x21, 0x00


	//----- nvinfo : EIATTR_KPARAM_INFO
	.align		4
.L_31:
        /*0068*/ 	.byte	0x04, 0x17
        /*006a*/ 	.short	(.L_33 - .L_32)
.L_32:
        /*006c*/ 	.word	0x00000000
        /*0070*/ 	.short	0x0004
        /*0072*/ 	.short	0x0020
        /*0074*/ 	.byte	0x00, 0xf5, 0x21, 0x00


	//----- nvinfo : EIATTR_KPARAM_INFO
	.align		4
.L_33:
        /*0078*/ 	.byte	0x04, 0x17
        /*007a*/ 	.short	(.L_35 - .L_34)
.L_34:
        /*007c*/ 	.word	0x00000000
        /*0080*/ 	.short	0x0003
        /*0082*/ 	.short	0x0018
        /*0084*/ 	.byte	0x00, 0xf5, 0x21, 0x00


	//----- nvinfo : EIATTR_KPARAM_INFO
	.align		4
.L_35:
        /*0088*/ 	.byte	0x04, 0x17
        /*008a*/ 	.short	(.L_37 - .L_36)
.L_36:
        /*008c*/ 	.word	0x00000000
        /*0090*/ 	.short	0x0002
        /*0092*/ 	.short	0x0010
        /*0094*/ 	.byte	0x00, 0xf5, 0x21, 0x00


	//----- nvinfo : EIATTR_KPARAM_INFO
	.align		4
.L_37:
        /*0098*/ 	.byte	0x04, 0x17
        /*009a*/ 	.short	(.L_39 - .L_38)
.L_38:
        /*009c*/ 	.word	0x00000000
        /*00a0*/ 	.short	0x0001
        /*00a2*/ 	.short	0x0008
        /*00a4*/ 	.byte	0x00, 0xf5, 0x21, 0x00


	//----- nvinfo : EIATTR_KPARAM_INFO
	.align		4
.L_39:
        /*00a8*/ 	.byte	0x04, 0x17
        /*00aa*/ 	.short	(.L_41 - .L_40)
.L_40:
        /*00ac*/ 	.word	0x00000000
        /*00b0*/ 	.short	0x0000
        /*00b2*/ 	.short	0x0000
        /*00b4*/ 	.byte	0x00, 0xf5, 0x21, 0x00


	//----- nvinfo : EIATTR_SPARSE_MMA_MASK
	.align		4
.L_41:
        /*00b8*/ 	.byte	0x03, 0x50
        /*00ba*/ 	.short	0x0000


	//----- nvinfo : EIATTR_MAXREG_COUNT
	.align		4
        /*00bc*/ 	.byte	0x03, 0x1b
        /*00be*/ 	.short	0x00ff


	//----- nvinfo : EIATTR_NUM_BARRIERS
	.align		4
        /*00c0*/ 	.byte	0x02, 0x4c
        /*00c2*/ 	.byte	0x01
	.zero		1


	//----- nvinfo : EIATTR_MERCURY_ISA_VERSION
	.align		4
        /*00c4*/ 	.byte	0x03, 0x5f
        /*00c6*/ 	.short	0x0101


	//----- nvinfo : EIATTR_VRC_CTA_INIT_COUNT
	.align		4
        /*00c8*/ 	.byte	0x02, 0x4a
	.zero		1
	.zero		1


	//----- nvinfo : EIATTR_EXIT_INSTR_OFFSETS
	.align		4
        /*00cc*/ 	.byte	0x04, 0x1c
        /*00ce*/ 	.short	(.L_43 - .L_42)


	//   ....[0]....
.L_42:
        /*00d0*/ 	.word	0x000000e0


	//   ....[1]....
        /*00d4*/ 	.word	0x00000760


	//----- nvinfo : EIATTR_CRS_STACK_SIZE
	.align		4
.L_43:
        /*00d8*/ 	.byte	0x04, 0x1e
        /*00da*/ 	.short	(.L_45 - .L_44)
.L_44:
        /*00dc*/ 	.word	0x00000000


	//----- nvinfo : EIATTR_CBANK_PARAM_SIZE
	.align		4
.L_45:
        /*00e0*/ 	.byte	0x03, 0x19
        /*00e2*/ 	.short	0x0048


	//----- nvinfo : EIATTR_PARAM_CBANK
	.align		4
        /*00e4*/ 	.byte	0x04, 0x0a
        /*00e6*/ 	.short	(.L_47 - .L_46)
	.align		4
.L_46:
        /*00e8*/ 	.word	index@(.nv.constant0.spmm_csr_warp)
        /*00ec*/ 	.short	0x0380
        /*00ee*/ 	.short	0x0048


	//----- nvinfo : EIATTR_SW_WAR
	.align		4
.L_47:
        /*00f0*/ 	.byte	0x04, 0x36
        /*00f2*/ 	.short	(.L_49 - .L_48)
.L_48:
        /*00f4*/ 	.word	0x00000008
.L_49:


//--------------------- .nv.info.spmm_csr_naive_shared_one --------------------------
	.section	.nv.info.spmm_csr_naive_shared_one,"",@"SHT_CUDA_INFO"
	.sectionflags	@""
	.align	4


	//----- nvinfo : EIATTR_CUDA_API_VERSION
	.align		4
        /*0000*/ 	.byte	0x04, 0x37
        /*0002*/ 	.short	(.L_51 - .L_50)
.L_50:
        /*0004*/ 	.word	0x00000082


	//----- nvinfo : EIATTR_KPARAM_INFO
	.align		4
.L_51:
        /*0008*/ 	.byte	0x04, 0x17
        /*000a*/ 	.short	(.L_53 - .L_52)
.L_52:
        /*000c*/ 	.word	0x00000000
        /*0010*/ 	.short	0x000a
        /*0012*/ 	.short	0x0044
        /*0014*/ 	.byte	0x00, 0xf0, 0x11, 0x00


	//----- nvinfo : EIATTR_KPARAM_INFO
	.align		4
.L_53:
        /*0018*/ 	.byte	0x04, 0x17
        /*001a*/ 	.short	(.L_55 - .L_54)
.L_54:
        /*001c*/ 	.word	0x00000000
        /*0020*/ 	.short	0x0009
        /*0022*/ 	.short	0x0040
        /*0024*/ 	.byte	0x00, 0xf0, 0x11, 0x00


	//----- nvinfo : EIATTR_KPARAM_INFO
	.align		4
.L_55:
        /*0028*/ 	.byte	0x04, 0x17
        /*002a*/ 	.short	(.L_57 - .L_56)
.L_56:
        /*002c*/ 	.word	0x00000000
        /*0030*/ 	.short	0x0008
        /*0032*/ 	.short	0x003c
        /*0034*/ 	.byte	0x00, 0xf0, 0x11, 0x00


	//----- nvinfo : EIATTR_KPARAM_INFO
	.align		4
.L_57:
        /*0038*/ 	.byte	0x04, 0x17
        /*003a*/ 	.short	(.L_59 - .L_58)
.L_58:
        /*003c*/ 	.word	0x00000000
        /*0040*/ 	.short	0x0007
        /*0042*/ 	.short	0x0038
        /*0044*/ 	.byte	0x00, 0xf0, 0x11, 0x00


	//----- nvinfo : EIATTR_KPARAM_INFO
	.align		4
.L_59:
        /*0048*/ 	.byte	0x04, 0x17
        /*004a*/ 	.short	(.L_61 - .L_60)
.L_60:
        /*004c*/ 	.word	0x00000000
        /*0050*/ 	.short	0x0006
        /*0052*/ 	.short	0x0030
        /*0054*/ 	.byte	0x00, 0xf5, 0x21, 0x00


	//----- nvinfo : EIATTR_KPARAM_INFO
	.align		4
.L_61:
        /*0058*/ 	.byte	0x04, 0x17
        /*005a*/ 	.short	(.L_63 - .L_62)
.L_62:
        /*005c*/ 	.word	0x00000000
        /*0060*/ 	.short	0x0005
        /*0062*/ 	.short	0x0028
        /*0064*/ 	.byte	0x00, 0xf5, 0x21, 0x00


	//----- nvinfo : EIATTR_KPARAM_INFO
	.align		4
.L_63:
        /*0068*/ 	.byte	0x04, 0x17
        /*006a*/ 	.short	(.L_65 - .L_64)
.L_64:
        /*006c*/ 	.word	0x00000000
        /*0070*/ 	.short	0x0004
        /*0072*/ 	.short	0x0020
        /*0074*/ 	.byte	0x00, 0xf5, 0x21, 0x00


	//----- nvinfo : EIATTR_KPARAM_INFO
	.align		4
.L_65:
        /*0078*/ 	.byte	0x04, 0x17
        /*007a*/ 	.short	(.L_67 - .L_66)
.L_66:
        /*007c*/ 	.word	0x00000000
        /*0080*/ 	.short	0x0003
        /*0082*/ 	.short	0x0018
        /*0084*/ 	.byte	0x00, 0xf5, 0x21, 0x00


	//----- nvinfo : EIATTR_KPARAM_INFO
	.align		4
.L_67:
        /*0088*/ 	.byte	0x04, 0x17
        /*008a*/ 	.short	(.L_69 - .L_68)
.L_68:
        /*008c*/ 	.word	0x00000000
        /*0090*/ 	.short	0x0002
        /*0092*/ 	.short	0x0010
        /*0094*/ 	.byte	0x00, 0xf5, 0x21, 0x00


	//----- nvinfo : EIATTR_KPARAM_INFO
	.align		4
.L_69:
        /*0098*/ 	.byte	0x04, 0x17
        /*009a*/ 	.short	(.L_71 - .L_70)
.L_70:
        /*009c*/ 	.word	0x00000000
        /*00a0*/ 	.short	0x0001
        /*00a2*/ 	.short	0x0008
        /*00a4*/ 	.byte	0x00, 0xf5, 0x21, 0x00


	//----- nvinfo : EIATTR_KPARAM_INFO
	.align		4
.L_71:
        /*00a8*/ 	.byte	0x04, 0x17
        /*00aa*/ 	.short	(.L_73 - .L_72)
.L_72:
        /*00ac*/ 	.word	0x00000000
        /*00b0*/ 	.short	0x0000
        /*00b2*/ 	.short	0x0000
        /*00b4*/ 	.byte	0x00, 0xf5, 0x21, 0x00


	//----- nvinfo : EIATTR_SPARSE_MMA_MASK
	.align		4
.L_73:
        /*00b8*/ 	.byte	0x03, 0x50
        /*00ba*/ 	.short	0x0000


	//----- nvinfo : EIATTR_MAXREG_COUNT
	.align		4
        /*00bc*/ 	.byte	0x03, 0x1b
        /*00be*/ 	.short	0x00ff


	//----- nvinfo : EIATTR_NUM_BARRIERS
	.align		4
        /*00c0*/ 	.byte	0x02, 0x4c
        /*00c2*/ 	.byte	0x01
	.zero		1


	//----- nvinfo : EIATTR_MERCURY_ISA_VERSION
	.align		4
        /*00c4*/ 	.byte	0x03, 0x5f
        /*00c6*/ 	.short	0x0101


	//----- nvinfo : EIATTR_VRC_CTA_INIT_COUNT
	.align		4
        /*00c8*/ 	.byte	0x02, 0x4a
	.zero		1
	.zero		1


	//----- nvinfo : EIATTR_EXIT_INSTR_OFFSETS
	.align		4
        /*00cc*/ 	.byte	0x04, 0x1c
        /*00ce*/ 	.short	(.L_75 - .L_74)


	//   ....[0]....
.L_74:
        /*00d0*/ 	.word	0x000000c0


	//   ....[1]....
        /*00d4*/ 	.word	0x00000680


	//----- nvinfo : EIATTR_CRS_STACK_SIZE
	.align		4
.L_75:
        /*00d8*/ 	.byte	0x04, 0x1e
        /*00da*/ 	.short	(.L_77 - .L_76)
.L_76:
        /*00dc*/ 	.word	0x00000000


	//----- nvinfo : EIATTR_CBANK_PARAM_SIZE
	.align		4
.L_77:
        /*00e0*/ 	.byte	0x03, 0x19
        /*00e2*/ 	.short	0x0048


	//----- nvinfo : EIATTR_PARAM_CBANK
	.align		4
        /*00e4*/ 	.byte	0x04, 0x0a
        /*00e6*/ 	.short	(.L_79 - .L_78)
	.align		4
.L_78:
        /*00e8*/ 	.word	index@(.nv.constant0.spmm_csr_naive_shared_one)
        /*00ec*/ 	.short	0x0380
        /*00ee*/ 	.short	0x0048


	//----- nvinfo : EIATTR_SW_WAR
	.align		4
.L_79:
        /*00f0*/ 	.byte	0x04, 0x36
        /*00f2*/ 	.short	(.L_81 - .L_80)
.L_80:
        /*00f4*/ 	.word	0x00000008
.L_81:


//--------------------- .nv.info.spmm_csr_naive   --------------------------
	.section	.nv.info.spmm_csr_naive,"",@"SHT_CUDA_INFO"
	.sectionflags	@""
	.align	4


	//----- nvinfo : EIATTR_CUDA_API_VERSION
	.align		4
        /*0000*/ 	.byte	0x04, 0x37
        /*0002*/ 	.short	(.L_83 - .L_82)
.L_82:
        /*0004*/ 	.word	0x00000082


	//----- nvinfo : EIATTR_KPARAM_INFO
	.align		4
.L_83:
        /*0008*/ 	.byte	0x04, 0x17
        /*000a*/ 	.short	(.L_85 - .L_84)
.L_84:
        /*000c*/ 	.word	0x00000000
        /*0010*/ 	.short	0x000a
        /*0012*/ 	.short	0x0044
        /*0014*/ 	.byte	0x00, 0xf0, 0x11, 0x00


	//----- nvinfo : EIATTR_KPARAM_INFO
	.align		4
.L_85:
        /*0018*/ 	.byte	0x04, 0x17
        /*001a*/ 	.short	(.L_87 - .L_86)
.L_86:
        /*001c*/ 	.word	0x00000000
        /*0020*/ 	.short	0x0009
        /*0022*/ 	.short	0x0040
        /*0024*/ 	.byte	0x00, 0xf0, 0x11, 0x00


	//----- nvinfo : EIATTR_KPARAM_INFO
	.align		4
.L_87:
        /*0028*/ 	.byte	0x04, 0x17
        /*002a*/ 	.short	(.L_89 - .L_88)
.L_88:
        /*002c*/ 	.word	0x00000000
        /*0030*/ 	.short	0x0008
        /*0032*/ 	.short	0x003c
        /*0034*/ 	.byte	0x00, 0xf0, 0x11, 0x00


	//----- nvinfo : EIATTR_KPARAM_INFO
	.align		4
.L_89:
        /*0038*/ 	.byte	0x04, 0x17
        /*003a*/ 	.short	(.L_91 - .L_90)
.L_90:
        /*003c*/ 	.word	0x00000000
        /*0040*/ 	.short	0x0007
        /*0042*/ 	.short	0x0038
        /*0044*/ 	.byte	0x00, 0xf0, 0x11, 0x00


	//----- nvinfo : EIATTR_KPARAM_INFO
	.align		4
.L_91:
        /*0048*/ 	.byte	0x04, 0x17
        /*004a*/ 	.short	(.L_93 - .L_92)
.L_92:
        /*004c*/ 	.word	0x00000000
        /*0050*/ 	.short	0x0006
        /*0052*/ 	.short	0x0030
        /*0054*/ 	.byte	0x00, 0xf5, 0x21, 0x00


	//----- nvinfo : EIATTR_KPARAM_INFO
	.align		4
.L_93:
        /*0058*/ 	.byte	0x04, 0x17
        /*005a*/ 	.short	(.L_95 - .L_94)
.L_94:
        /*005c*/ 	.word	0x00000000
        /*0060*/ 	.short	0x0005
        /*0062*/ 	.short	0x0028
        /*0064*/ 	.byte	0x00, 0xf5, 0x21, 0x00


	//----- nvinfo : EIATTR_KPARAM_INFO
	.align		4
.L_95:
        /*0068*/ 	.byte	0x04, 0x17
        /*006a*/ 	.short	(.L_97 - .L_96)
.L_96:
        /*006c*/ 	.word	0x00000000
        /*0070*/ 	.short	0x0004
        /*0072*/ 	.short	0x0020
        /*0074*/ 	.byte	0x00, 0xf5, 0x21, 0x00


	//----- nvinfo : EIATTR_KPARAM_INFO
	.align		4
.L_97:
        /*0078*/ 	.byte	0x04, 0x17
        /*007a*/ 	.short	(.L_99 - .L_98)
.L_98:
        /*007c*/ 	.word	0x00000000
        /*0080*/ 	.short	0x0003
        /*0082*/ 	.short	0x0018
        /*0084*/ 	.byte	0x00, 0xf5, 0x21, 0x00


	//----- nvinfo : EIATTR_KPARAM_INFO
	.align		4
.L_99:
        /*0088*/ 	.byte	0x04, 0x17
        /*008a*/ 	.short	(.L_101 - .L_100)
.L_100:
        /*008c*/ 	.word	0x00000000
        /*0090*/ 	.short	0x0002
        /*0092*/ 	.short	0x0010
        /*0094*/ 	.byte	0x00, 0xf5, 0x21, 0x00


	//----- nvinfo : EIATTR_KPARAM_INFO
	.align		4
.L_101:
        /*0098*/ 	.byte	0x04, 0x17
        /*009a*/ 	.short	(.L_103 - .L_102)
.L_102:
        /*009c*/ 	.word	0x00000000
        /*00a0*/ 	.short	0x0001
        /*00a2*/ 	.short	0x0008
        /*00a4*/ 	.byte	0x00, 0xf5, 0x21, 0x00


	//----- nvinfo : EIATTR_KPARAM_INFO
	.align		4
.L_103:
        /*00a8*/ 	.byte	0x04, 0x17
        /*00aa*/ 	.short	(.L_105 - .L_104)
.L_104:
        /*00ac*/ 	.word	0x00000000
        /*00b0*/ 	.short	0x0000
        /*00b2*/ 	.short	0x0000
        /*00b4*/ 	.byte	0x00, 0xf5, 0x21, 0x00


	//----- nvinfo : EIATTR_SPARSE_MMA_MASK
	.align		4
.L_105:
        /*00b8*/ 	.byte	0x03, 0x50
        /*00ba*/ 	.short	0x0000


	//----- nvinfo : EIATTR_MAXREG_COUNT
	.align		4
        /*00bc*/ 	.byte	0x03, 0x1b
        /*00be*/ 	.short	0x00ff


	//----- nvinfo : EIATTR_MERCURY_ISA_VERSION
	.align		4
        /*00c0*/ 	.byte	0x03, 0x5f
        /*00c2*/ 	.short	0x0101


	//----- nvinfo : EIATTR_VRC_CTA_INIT_COUNT
	.align		4
        /*00c4*/ 	.byte	0x02, 0x4a
	.zero		1
	.zero		1


	//----- nvinfo : EIATTR_EXIT_INSTR_OFFSETS
	.align		4
        /*00c8*/ 	.byte	0x04, 0x1c
        /*00ca*/ 	.short	(.L_107 - .L_106)


	//   ....[0]....
.L_106:
        /*00cc*/ 	.word	0x000000c0


	//   ....[1]....
        /*00d0*/ 	.word	0x000003f0


	//----- nvinfo : EIATTR_CRS_STACK_SIZE
	.align		4
.L_107:
        /*00d4*/ 	.byte	0x04, 0x1e
        /*00d6*/ 	.short	(.L_109 - .L_108)
.L_108:
        /*00d8*/ 	.word	0x00000000


	//----- nvinfo : EIATTR_CBANK_PARAM_SIZE
	.align		4
.L_109:
        /*00dc*/ 	.byte	0x03, 0x19
        /*00de*/ 	.short	0x0048


	//----- nvinfo : EIATTR_PARAM_CBANK
	.align		4
        /*00e0*/ 	.byte	0x04, 0x0a
        /*00e2*/ 	.short	(.L_111 - .L_110)
	.align		4
.L_110:
        /*00e4*/ 	.word	index@(.nv.constant0.spmm_csr_naive)
        /*00e8*/ 	.short	0x0380
        /*00ea*/ 	.short	0x0048


	//----- nvinfo : EIATTR_SW_WAR
	.align		4
.L_111:
        /*00ec*/ 	.byte	0x04, 0x36
        /*00ee*/ 	.short	(.L_113 - .L_112)
.L_112:
        /*00f0*/ 	.word	0x00000008
.L_113:


//--------------------- .nv.callgraph             --------------------------
	.section	.nv.callgraph,"",@"SHT_CUDA_CALLGRAPH"
	.align	4
	.sectionentsize	8
	.align		4
        /*0000*/ 	.word	0x00000000
	.align		4
        /*0004*/ 	.word	0xffffffff
	.align		4
        /*0008*/ 	.word	0x00000000
	.align		4
        /*000c*/ 	.word	0xfffffffe
	.align		4
        /*0010*/ 	.word	0x00000000
	.align		4
        /*0014*/ 	.word	0xfffffffd
	.align		4
        /*0018*/ 	.word	0x00000000
	.align		4
        /*001c*/ 	.word	0xfffffffc


//--------------------- .text.spmm_csr_warp       --------------------------
	.section	.text.spmm_csr_warp,"ax",@progbits
	.align	128
        .global         spmm_csr_warp
        .type           spmm_csr_warp,@function
        .size           spmm_csr_warp,(.L_x_25 - spmm_csr_warp)
        .other          spmm_csr_warp,@"STO_CUDA_ENTRY STV_DEFAULT"
spmm_csr_warp:
.text.spmm_csr_warp:
[----:B------:R-:W-:Y:S01]  /*0000*/  LDC R1, c[0x0][0x37c] ;  /* 0x0000df00ff017b82 */ /* 0x000fe20000000800 */
[----:B------:R-:W0:Y:S01]  /*0010*/  S2R R0, SR_CTAID.X ;  /* 0x0000000000007919 */ /* 0x000e220000002500 */
[----:B------:R-:W1:Y:S01]  /*0020*/  LDCU UR5, c[0x0][0x3b8] ;  /* 0x00007700ff0577ac */ /* 0x000e620008000800 */
[----:B------:R-:W0:Y:S01]  /*0030*/  S2R R9, SR_TID.X ;  /* 0x0000000000097919 */ /* 0x000e220000002100 */
[----:B------:R-:W2:Y:S01]  /*0040*/  LDCU UR4, c[0x0][0x364] ;  /* 0x00006c80ff0477ac */ /* 0x000ea20008000800 */
[----:B------:R-:W2:Y:S01]  /*0050*/  S2R R5, SR_CTAID.Y ;  /* 0x0000000000057919 */ /* 0x000ea20000002600 */
[----:B------:R-:W2:Y:S01]  /*0060*/  S2R R4, SR_TID.Y ;  /* 0x0000000000047919 */ /* 0x000ea20000002200 */
[----:B0-----:R-:W-:-:S05]  /*0070*/  IMAD R0, R0, 0x80, R9 ;  /* 0x0000008000007824 */ /* 0x001fca00078e0209 */
[----:B------:R-:W-:Y:S01]  /*0080*/  SHF.R.S32.HI R3, RZ, 0x1f, R0 ;  /* 0x0000001fff037819 */ /* 0x000fe20000011400 */
[----:B--2---:R-:W-:-:S03]  /*0090*/  IMAD R5, R5, UR4, R4 ;  /* 0x0000000405057c24 */ /* 0x004fc6000f8e0204 */
[----:B------:R-:W-:-:S04]  /*00a0*/  LEA.HI R3, R3, R0, RZ, 0x5 ;  /* 0x0000000003037211 */ /* 0x000fc800078f28ff */
[----:B------:R-:W-:Y:S02]  /*00b0*/  SHF.R.S32.HI R10, RZ, 0x5, R3 ;  /* 0x00000005ff0a7819 */ /* 0x000fe40000011403 */
[----:B------:R-:W0:Y:S02]  /*00c0*/  LDC.64 R2, c[0x0][0x3a8] ;  /* 0x0000ea00ff027b82 */ /* 0x000e240000000a00 */
[----:B-1----:R-:W-:-:S13]  /*00d0*/  ISETP.GE.AND P0, PT, R10, UR5, PT ;  /* 0x000000050a007c0c */ /* 0x002fda000bf06270 */
[----:B------:R-:W-:Y:S05]  /*00e0*/  @P0 EXIT ;  /* 0x000000000000094d */ /* 0x000fea0003800000 */
[----:B------:R-:W1:Y:S01]  /*00f0*/  LDCU.64 UR8, c[0x0][0x358] ;  /* 0x00006b00ff0877ac */ /* 0x000e620008000a00 */
[----:B0-----:R-:W-:-:S05]  /*0100*/  IMAD.WIDE.U32 R2, R5, 0x4, R2 ;  /* 0x0000000405027825 */ /* 0x001fca00078e0002 */
[----:B-1----:R0:W5:Y:S04]  /*0110*/  LDG.E R0, desc[UR8][R2.64] ;  /* 0x0000000802007981 */ /* 0x002168000c1e1900 */
[----:B------:R0:W5:Y:S01]  /*0120*/  LDG.E R5, desc[UR8][R2.64+0x4] ;  /* 0x0000040802057981 */ /* 0x000162000c1e1900 */
[----:B------:R-:W1:Y:S01]  /*0130*/  S2UR UR6, SR_CgaCtaId ;  /* 0x00000000000679c3 */ /* 0x000e620000008800 */
[----:B------:R-:W-:Y:S01]  /*0140*/  UMOV UR4, 0x400 ;  /* 0x0000040000047882 */ /* 0x000fe20000000000 */
[----:B------:R-:W-:Y:S01]  /*0150*/  SHF.R.U32.HI R6, RZ, 0x2, R9 ;  /* 0x00000002ff067819 */ /* 0x000fe20000011609 */
[----:B------:R-:W-:Y:S01]  /*0160*/  UIADD3 UR5, UPT, UPT, UR4, 0x240, URZ ;  /* 0x0000024004057890 */ /* 0x000fe2000fffe0ff */
[----:B------:R-:W-:Y:S02]  /*0170*/  LOP3.LUT R7, R9, 0x1f, RZ, 0xc0, !PT ;  /* 0x0000001f09077812 */ /* 0x000fe400078ec0ff */
[----:B------:R-:W-:-:S02]  /*0180*/  LOP3.LUT R6, R6, 0xf8, RZ, 0xc0, !PT ;  /* 0x000000f806067812 */ /* 0x000fc400078ec0ff */
[----:B------:R-:W2:Y:S01]  /*0190*/  LDC R4, c[0x0][0x370] ;  /* 0x0000dc00ff047b82 */ /* 0x000ea20000000800 */
[----:B-1----:R-:W-:Y:S02]  /*01a0*/  ULEA UR5, UR6, UR5, 0x18 ;  /* 0x0000000506057291 */ /* 0x002fe4000f8ec0ff */
[----:B------:R-:W-:-:S04]  /*01b0*/  ULEA UR4, UR6, UR4, 0x18 ;  /* 0x0000000406047291 */ /* 0x000fc8000f8ec0ff */
[----:B------:R-:W-:Y:S02]  /*01c0*/  VIADD R8, R6, UR5 ;  /* 0x0000000506087c36 */ /* 0x000fe40008000000 */
[----:B------:R-:W-:-:S03]  /*01d0*/  LEA R9, R9, UR4, 0x2 ;  /* 0x0000000409097c11 */ /* 0x000fc6000f8e10ff */
[----:B0-----:R-:W-:-:S07]  /*01e0*/  LEA R8, R7, R8, 0x2 ;  /* 0x0000000807087211 */ /* 0x001fce00078e10ff */
.L_x_10:
[----:B------:R-:W-:Y:S01]  /*01f0*/  ISETP.GT.U32.AND P0, PT, R7, 0x1, PT ;  /* 0x000000010700780c */ /* 0x000fe20003f04070 */
[----:B------:R-:W-:-:S12]  /*0200*/  BSSY.RECONVERGENT B0, `(.L_x_0) ;  /* 0x0000007000007945 */ /* 0x000fd80003800200 */
[----:B------:R-:W-:Y:S05]  /*0210*/  @P0 BRA `(.L_x_1) ;  /* 0x0000000000140947 */ /* 0x000fea0003800000 */
[----:B------:R-:W0:Y:S01]  /*0220*/  LDC.64 R2, c[0x0][0x390] ;  /* 0x0000e400ff027b82 */ /* 0x000e220000000a00 */
[----:B------:R-:W-:-:S04]  /*0230*/  IMAD.IADD R11, R7, 0x1, R10 ;  /* 0x00000001070b7824 */ /* 0x000fc800078e020a */
[----:B0-----:R-:W-:-:S06]  /*0240*/  IMAD.WIDE R2, R11, 0x4, R2 ;  /* 0x000000040b027825 */ /* 0x001fcc00078e0202 */
[----:B------:R-:W3:Y:S04]  /*0250*/  LDG.E R3, desc[UR8][R2.64] ;  /* 0x0000000802037981 */ /* 0x000ee8000c1e1900 */
[----:B---3--:R0:W-:Y:S02]  /*0260*/  STS [R8], R3 ;  /* 0x0000000308007388 */ /* 0x0081e40000000800 */
.L_x_1:
[----:B------:R-:W-:Y:S05]  /*0270*/  BSYNC.RECONVERGENT B0 ;  /* 0x0000000000007941 */ /* 0x000fea0003800200 */
.L_x_0:
[----:B0-----:R-:W0:Y:S01]  /*0280*/  LDS.64 R2, [R6+UR5] ;  /* 0x0000000506027984 */ /* 0x001e220008000a00 */
[----:B------:R-:W-:Y:S01]  /*0290*/  BSSY.RECONVERGENT B0, `(.L_x_2) ;  /* 0x000002e000007945 */ /* 0x000fe20003800200 */
[----:B0-----:R-:W-:Y:S02]  /*02a0*/  IMAD.IADD R12, R7, 0x1, R2 ;  /* 0x00000001070c7824 */ /* 0x001fe400078e0202 */
[----:B------:R-:W-:-:S03]  /*02b0*/  HFMA2 R2, -RZ, RZ, 0, 0 ;  /* 0x00000000ff027431 */ /* 0x000fc600000001ff */
[----:B------:R-:W-:-:S13]  /*02c0*/  ISETP.GE.AND P0, PT, R12, R3, PT ;  /* 0x000000030c00720c */ /* 0x000fda0003f06270 */
[----:B------:R-:W-:Y:S05]  /*02d0*/  @P0 BRA `(.L_x_3) ;  /* 0x0000000000a40947 */ /* 0x000fea0003800000 */
[----:B------:R-:W-:-:S07]  /*02e0*/  IMAD.MOV.U32 R2, RZ, RZ, RZ ;  /* 0x000000ffff027224 */ /* 0x000fce00078e00ff */
.L_x_9:
[----:B0-----:R-:W0:Y:S02]  /*02f0*/  LDC.64 R14, c[0x0][0x388] ;  /* 0x0000e200ff0e7b82 */ /* 0x001e240000000a00 */
[----:B0-----:R-:W-:-:S05]  /*0300*/  IMAD.WIDE R14, R12, 0x4, R14 ;  /* 0x000000040c0e7825 */ /* 0x001fca00078e020e */
[----:B-----5:R0:W5:Y:S01]  /*0310*/  LDG.E R19, desc[UR8][R14.64] ;  /* 0x000000080e137981 */ /* 0x020162000c1e1900 */
[----:B------:R-:W-:Y:S01]  /*0320*/  ISETP.GE.AND P0, PT, R0, R5, PT ;  /* 0x000000050000720c */ /* 0x000fe20003f06270 */
[----:B------:R-:W-:Y:S01]  /*0330*/  BSSY.RECONVERGENT B1, `(.L_x_4) ;  /* 0x0000010000017945 */ /* 0x000fe20003800200 */
[----:B------:R-:W-:-:S11]  /*0340*/  IMAD.MOV.U32 R18, RZ, RZ, R0 ;  /* 0x000000ffff127224 */ /* 0x000fd600078e0000 */
[----:B0-----:R-:W-:Y:S05]  /*0350*/  @P0 BRA `(.L_x_5) ;  /* 0x0000000000340947 */ /* 0x001fea0003800000 */
[----:B------:R-:W0:Y:S01]  /*0360*/  LDC.64 R14, c[0x0][0x3a0] ;  /* 0x0000e800ff0e7b82 */ /* 0x000e220000000a00 */
[----:B------:R-:W-:Y:S01]  /*0370*/  MOV R11, R5 ;  /* 0x00000005000b7202 */ /* 0x000fe20000000f00 */
[----:B------:R-:W-:-:S07]  /*0380*/  IMAD.MOV.U32 R18, RZ, RZ, R0 ;  /* 0x000000ffff127224 */ /* 0x000fce00078e0000 */
.L_x_6:
[----:B------:R-:W-:-:S04]  /*0390*/  IADD3 R13, PT, PT, R11, -R18, RZ ;  /* 0x800000120b0d7210 */ /* 0x000fc80007ffe0ff */
[----:B------:R-:W-:-:S04]  /*03a0*/  LEA.HI R13, R13, R13, RZ, 0x1 ;  /* 0x0000000d0d0d7211 */ /* 0x000fc800078f08ff */
[----:B------:R-:W-:-:S05]  /*03b0*/  LEA.HI.SX32 R13, R13, R18, 0x1f ;  /* 0x000000120d0d7211 */ /* 0x000fca00078ffaff */
[----:B0-----:R-:W-:-:S06]  /*03c0*/  IMAD.WIDE R16, R13, 0x4, R14 ;  /* 0x000000040d107825 */ /* 0x001fcc00078e020e */
[----:B------:R-:W3:Y:S02]  /*03d0*/  LDG.E R16, desc[UR8][R16.64] ;  /* 0x0000000810107981 */ /* 0x000ee4000c1e1900 */
[----:B---3-5:R-:W-:-:S04]  /*03e0*/  ISETP.GE.AND P0, PT, R16, R19, PT ;  /* 0x000000131000720c */ /* 0x028fc80003f06270 */
[----:B------:R-:W-:-:S09]  /*03f0*/  SEL R11, R11, R13, !P0 ;  /* 0x0000000d0b0b7207 */ /* 0x000fd20004000000 */
[----:B------:R-:W-:-:S05]  /*0400*/  @!P0 VIADD R18, R13, 0x1 ;  /* 0x000000010d128836 */ /* 0x000fca0000000000 */
[----:B------:R-:W-:-:S13]  /*0410*/  ISETP.GE.AND P0, PT, R18, R11, PT ;  /* 0x0000000b1200720c */ /* 0x000fda0003f06270 */
[----:B------:R-:W-:Y:S05]  /*0420*/  @!P0 BRA `(.L_x_6) ;  /* 0xfffffffc00d88947 */ /* 0x000fea000383ffff */
.L_x_5:
[----:B------:R-:W-:Y:S05]  /*0430*/  BSYNC.RECONVERGENT B1 ;  /* 0x0000000000017941 */ /* 0x000fea0003800200 */
.L_x_4:
[----:B------:R-:W-:Y:S01]  /*0440*/  ISETP.GE.AND P0, PT, R18, R5, PT ;  /* 0x000000051200720c */ /* 0x000fe20003f06270 */
[----:B------:R-:W-:Y:S01]  /*0450*/  BSSY.RECONVERGENT B1, `(.L_x_7) ;  /* 0x000000a000017945 */ /* 0x000fe20003800200 */
[----:B------:R-:W-:-:S11]  /*0460*/  HFMA2 R11, -RZ, RZ, 0, 0 ;  /* 0x00000000ff0b7431 */ /* 0x000fd600000001ff */
[----:B------:R-:W-:Y:S05]  /*0470*/  @P0 BRA `(.L_x_8) ;  /* 0x00000000001c0947 */ /* 0x000fea0003800000 */
[----:B------:R-:W0:Y:S02]  /*0480*/  LDC.64 R14, c[0x0][0x3a0] ;  /* 0x0000e800ff0e7b82 */ /* 0x000e240000000a00 */
[----:B0-----:R-:W-:-:S06]  /*0490*/  IMAD.WIDE R14, R18, 0x4, R14 ;  /* 0x00000004120e7825 */ /* 0x001fcc00078e020e */
[----:B------:R-:W3:Y:S02]  /*04a0*/  LDG.E R14, desc[UR8][R14.64] ;  /* 0x000000080e0e7981 */ /* 0x000ee4000c1e1900 */
[----:B---3-5:R-:W-:-:S13]  /*04b0*/  ISETP.NE.AND P0, PT, R14, R19, PT ;  /* 0x000000130e00720c */ /* 0x028fda0003f05270 */
[----:B------:R-:W0:Y:S02]  /*04c0*/  @!P0 LDC.64 R16, c[0x0][0x398] ;  /* 0x0000e600ff108b82 */ /* 0x000e240000000a00 */
[----:B0-----:R-:W-:-:S05]  /*04d0*/  @!P0 IMAD.WIDE R16, R18, 0x4, R16 ;  /* 0x0000000412108825 */ /* 0x001fca00078e0210 */
[----:B------:R0:W5:Y:S02]  /*04e0*/  @!P0 LDG.E R11, desc[UR8][R16.64] ;  /* 0x00000008100b8981 */ /* 0x000164000c1e1900 */
.L_x_8:
[----:B------:R-:W-:Y:S05]  /*04f0*/  BSYNC.RECONVERGENT B1 ;  /* 0x0000000000017941 */ /* 0x000fea0003800200 */
.L_x_7:
[----:B------:R-:W1:Y:S02]  /*0500*/  LDC.64 R14, c[0x0][0x380] ;  /* 0x0000e000ff0e7b82 */ /* 0x000e640000000a00 */
[----:B-1----:R-:W-:-:S06]  /*0510*/  IMAD.WIDE R14, R12, 0x4, R14 ;  /* 0x000000040c0e7825 */ /* 0x002fcc00078e020e */
[----:B------:R-:W3:Y:S01]  /*0520*/  LDG.E R15, desc[UR8][R14.64] ;  /* 0x000000080e0f7981 */ /* 0x000ee2000c1e1900 */
[----:B------:R-:W-:-:S05]  /*0530*/  VIADD R12, R12, 0x20 ;  /* 0x000000200c0c7836 */ /* 0x000fca0000000000 */
[----:B------:R-:W-:Y:S01]  /*0540*/  ISETP.GE.AND P0, PT, R12, R3, PT ;  /* 0x000000030c00720c */ /* 0x000fe20003f06270 */
[----:B---3-5:R-:W-:-:S12]  /*0550*/  FFMA R2, R15, R11, R2 ;  /* 0x0000000b0f027223 */ /* 0x028fd80000000002 */
[----:B------:R-:W-:Y:S05]  /*0560*/  @!P0 BRA `(.L_x_9) ;  /* 0xfffffffc00608947 */ /* 0x000fea000383ffff */
.L_x_3:
[----:B------:R-:W-:Y:S05]  /*0570*/  BSYNC.RECONVERGENT B0 ;  /* 0x0000000000007941 */ /* 0x000fea0003800200 */
.L_x_2:
[----:B------:R-:W1:Y:S01]  /*0580*/  LDS R3, [R9+0x40] ;  /* 0x0000400009037984 */ /* 0x000e620000000800 */
[----:B------:R-:W-:Y:S05]  /*0590*/  WARPSYNC.ALL ;  /* 0x0000000000007948 */ /* 0x000fea0003800000 */
[----:B------:R-:W-:Y:S01]  /*05a0*/  ISETP.NE.AND P0, PT, R7, RZ, PT ;  /* 0x000000ff0700720c */ /* 0x000fe20003f05270 */
[----:B------:R-:W3:Y:S01]  /*05b0*/  LDCU UR4, c[0x0][0x3b8] ;  /* 0x00007700ff0477ac */ /* 0x000ee20008000800 */
[----:B-1----:R-:W-:-:S05]  /*05c0*/  FADD R2, R3, R2 ;  /* 0x0000000203027221 */ /* 0x002fca0000000000 */
[----:B------:R-:W-:Y:S01]  /*05d0*/  STS [R9], R2 ;  /* 0x0000000209007388 */ /* 0x000fe20000000800 */
[----:B------:R-:W-:Y:S06]  /*05e0*/  BAR.SYNC.DEFER_BLOCKING 0x0 ;  /* 0x0000000000007b1d */ /* 0x000fec0000010000 */
[----:B------:R-:W1:Y:S02]  /*05f0*/  LDS R3, [R9+0x20] ;  /* 0x0000200009037984 */ /* 0x000e640000000800 */
[----:B-1----:R-:W-:-:S05]  /*0600*/  FADD R12, R2, R3 ;  /* 0x00000003020c7221 */ /* 0x002fca0000000000 */
[----:B------:R-:W-:Y:S01]  /*0610*/  STS [R9], R12 ;  /* 0x0000000c09007388 */ /* 0x000fe20000000800 */
[----:B------:R-:W-:Y:S06]  /*0620*/  BAR.SYNC.DEFER_BLOCKING 0x0 ;  /* 0x0000000000007b1d */ /* 0x000fec0000010000 */
[----:B------:R-:W1:Y:S02]  /*0630*/  LDS R3, [R9+0x10] ;  /* 0x0000100009037984 */ /* 0x000e640000000800 */
[----:B-1----:R-:W-:-:S05]  /*0640*/  FADD R14, R12, R3 ;  /* 0x000000030c0e7221 */ /* 0x002fca0000000000 */
[----:B------:R-:W-:Y:S01]  /*0650*/  STS [R9], R14 ;  /* 0x0000000e09007388 */ /* 0x000fe20000000800 */
[----:B------:R-:W-:Y:S06]  /*0660*/  BAR.SYNC.DEFER_BLOCKING 0x0 ;  /* 0x0000000000007b1d */ /* 0x000fec0000010000 */
[----:B------:R-:W0:Y:S02]  /*0670*/  LDS R3, [R9+0x8] ;  /* 0x0000080009037984 */ /* 0x000e240000000800 */
[----:B0-----:R-:W-:-:S05]  /*0680*/  FADD R16, R14, R3 ;  /* 0x000000030e107221 */ /* 0x001fca0000000000 */
[----:B------:R-:W-:Y:S01]  /*0690*/  STS [R9], R16 ;  /* 0x0000001009007388 */ /* 0x000fe20000000800 */
[----:B------:R-:W-:Y:S06]  /*06a0*/  BAR.SYNC.DEFER_BLOCKING 0x0 ;  /* 0x0000000000007b1d */ /* 0x000fec0000010000 */
[----:B------:R-:W0:Y:S02]  /*06b0*/  LDS R3, [R9+0x4] ;  /* 0x0000040009037984 */ /* 0x000e240000000800 */
[----:B0-----:R-:W-:Y:S02]  /*06c0*/  FADD R12, R16, R3 ;  /* 0x00000003100c7221 */ /* 0x001fe40000000000 */
[----:B------:R-:W0:Y:S03]  /*06d0*/  @!P0 LDC.64 R2, c[0x0][0x3b0] ;  /* 0x0000ec00ff028b82 */ /* 0x000e260000000a00 */
[----:B------:R-:W-:Y:S05]  /*06e0*/  STS [R9], R12 ;  /* 0x0000000c09007388 */ /* 0x000fea0000000800 */
[----:B------:R-:W-:Y:S01]  /*06f0*/  BAR.SYNC.DEFER_BLOCKING 0x0 ;  /* 0x0000000000007b1d */ /* 0x000fe20000010000 */
[----:B0-----:R-:W-:Y:S01]  /*0700*/  @!P0 IMAD.WIDE R2, R10, 0x4, R2 ;  /* 0x000000040a028825 */ /* 0x001fe200078e0202 */
[----:B--2---:R-:W-:-:S04]  /*0710*/  LEA R10, R4, R10, 0x2 ;  /* 0x0000000a040a7211 */ /* 0x004fc800078e10ff */
[----:B------:R-:W0:Y:S04]  /*0720*/  @!P0 LDS R11, [R9] ;  /* 0x00000000090b8984 */ /* 0x000e280000000800 */
[----:B0-----:R0:W-:Y:S01]  /*0730*/  @!P0 STG.E desc[UR8][R2.64], R11 ;  /* 0x0000000b02008986 */ /* 0x0011e2000c101908 */
[----:B---3--:R-:W-:-:S13]  /*0740*/  ISETP.GE.AND P0, PT, R10, UR4, PT ;  /* 0x000000040a007c0c */ /* 0x008fda000bf06270 */
[----:B0-----:R-:W-:Y:S05]  /*0750*/  @!P0 BRA `(.L_x_10) ;  /* 0xfffffff800a48947 */ /* 0x001fea000383ffff */
[----:B------:R-:W-:Y:S05]  /*0760*/  EXIT ;  /* 0x000000000000794d */ /* 0x000fea0003800000 */
.L_x_11:
[----:B------:R-:W-:-:S00]  /*0770*/  BRA `(.L_x_11) ;  /* 0xfffffffc00fc7947 */ /* 0x000fc0000383ffff */
[----:B------:R-:W-:-:S00]  /*0780*/  NOP ;  /* 0x0000000000007918 */ /* 0x000fc00000000000 */
[----:B------:R-:W-:-:S00]  /*0790*/  NOP ;  /* 0x0000000000007918 */ /* 0x000fc00000000000 */
[----:B------:R-:W-:-:S00]  /*07a0*/  NOP ;  /* 0x0000000000007918 */ /* 0x000fc00000000000 */
[----:B------:R-:W-:-:S00]  /*07b0*/  NOP ;  /* 0x0000000000007918 */ /* 0x000fc00000000000 */
[----:B------:R-:W-:-:S00]  /*07c0*/  NOP ;  /* 0x0000000000007918 */ /* 0x000fc00000000000 */
[----:B------:R-:W-:-:S00]  /*07d0*/  NOP ;  /* 0x0000000000007918 */ /* 0x000fc00000000000 */
[----:B------:R-:W-:-:S00]  /*07e0*/  NOP ;  /* 0x0000000000007918 */ /* 0x000fc00000000000 */
[----:B------:R-:W-:-:S00]  /*07f0*/  NOP ;  /* 0x0000000000007918 */ /* 0x000fc00000000000 */
.L_x_25:


//--------------------- .text.spmm_csr_naive_shared_one --------------------------
	.section	.text.spmm_csr_naive_shared_one,"ax",@progbits
	.align	128
        .global         spmm_csr_naive_shared_one
        .type           spmm_csr_naive_shared_one,@function
        .size           spmm_csr_naive_shared_one,(.L_x_26 - spmm_csr_naive_shared_one)
        .other          spmm_csr_naive_shared_one,@"STO_CUDA_ENTRY STV_DEFAULT"
spmm_csr_naive_shared_one:
.text.spmm_csr_naive_shared_one:
[----:B------:R-:W-:Y:S01]  /*0000*/  LDC R1, c[0x0][0x37c] ;  /* 0x0000df00ff017b82 */ /* 0x000fe20000000800 */
[----:B------:R-:W0:Y:S07]  /*0010*/  S2R R3, SR_TID.X ;  /* 0x0000000000037919 */ /* 0x000e2e0000002100 */
[----:B------:R-:W1:Y:S01]  /*0020*/  LDC R5, c[0x0][0x364] ;  /* 0x0000d900ff057b82 */ /* 0x000e620000000800 */
[----:B------:R-:W2:Y:S01]  /*0030*/  LDCU.64 UR6, c[0x0][0x3b8] ;  /* 0x00007700ff0677ac */ /* 0x000ea20008000a00 */
[----:B------:R-:W1:Y:S06]  /*0040*/  S2R R15, SR_TID.Y ;  /* 0x00000000000f7919 */ /* 0x000e6c0000002200 */
[----:B------:R-:W0:Y:S08]  /*0050*/  S2UR UR5, SR_CTAID.X ;  /* 0x00000000000579c3 */ /* 0x000e300000002500 */
[----:B------:R-:W0:Y:S08]  /*0060*/  LDC R0, c[0x0][0x360] ;  /* 0x0000d800ff007b82 */ /* 0x000e300000000800 */
[----:B------:R-:W1:Y:S01]  /*0070*/  S2UR UR4, SR_CTAID.Y ;  /* 0x00000000000479c3 */ /* 0x000e620000002600 */
[----:B0-----:R-:W-:-:S05]  /*0080*/  IMAD R0, R0, UR5, R3 ;  /* 0x0000000500007c24 */ /* 0x001fca000f8e0203 */
[----:B--2---:R-:W-:Y:S01]  /*0090*/  ISETP.GE.AND P0, PT, R0, UR7, PT ;  /* 0x0000000700007c0c */ /* 0x004fe2000bf06270 */
[----:B-1----:R-:W-:-:S05]  /*00a0*/  IMAD R3, R5, UR4, R15 ;  /* 0x0000000405037c24 */ /* 0x002fca000f8e020f */
[----:B------:R-:W-:-:S13]  /*00b0*/  ISETP.GE.OR P0, PT, R3, UR6, P0 ;  /* 0x0000000603007c0c */ /* 0x000fda0008706670 */
[----:B------:R-:W-:Y:S05]  /*00c0*/  @P0 EXIT ;  /* 0x000000000000094d */ /* 0x000fea0003800000 */
[----:B------:R-:W0:Y:S01]  /*00d0*/  S2R R16, SR_CgaCtaId ;  /* 0x0000000000107919 */ /* 0x000e220000008800 */
[----:B------:R-:W-:Y:S01]  /*00e0*/  ISETP.GT.U32.AND P0, PT, R15, 0x1, PT ;  /* 0x000000010f00780c */ /* 0x000fe20003f04070 */
[----:B------:R-:W1:Y:S01]  /*00f0*/  LDCU.64 UR6, c[0x0][0x358] ;  /* 0x00006b00ff0677ac */ /* 0x000e620008000a00 */
[----:B------:R-:W-:Y:S01]  /*0100*/  MOV R14, 0x400 ;  /* 0x00000400000e7802 */ /* 0x000fe20000000f00 */
[----:B------:R-:W-:Y:S03]  /*0110*/  BSSY.RECONVERGENT B0, `(.L_x_12) ;  /* 0x000000d000007945 */ /* 0x000fe60003800200 */
[----:B0-----:R-:W-:-:S07]  /*0120*/  LEA R2, R16, R14, 0x18 ;  /* 0x0000000e10027211 */ /* 0x001fce00078ec0ff */
[----:B-1----:R-:W-:Y:S05]  /*0130*/  @P0 BRA `(.L_x_13) ;  /* 0x0000000000280947 */ /* 0x002fea0003800000 */
[----:B------:R-:W0:Y:S01]  /*0140*/  LDC.64 R6, c[0x0][0x3a8] ;  /* 0x0000ea00ff067b82 */ /* 0x000e220000000a00 */
[----:B------:R-:W-:-:S04]  /*0150*/  IMAD.IADD R9, R0, 0x1, R15 ;  /* 0x0000000100097824 */ /* 0x000fc800078e020f */
[----:B0-----:R-:W-:-:S06]  /*0160*/  IMAD.WIDE.U32 R6, R9, 0x4, R6 ;  /* 0x0000000409067825 */ /* 0x001fcc00078e0006 */
[----:B------:R-:W2:Y:S01]  /*0170*/  LDG.E R6, desc[UR6][R6.64] ;  /* 0x0000000606067981 */ /* 0x000ea2000c1e1900 */
[----:B------:R-:W0:Y:S01]  /*0180*/  S2UR UR5, SR_CgaCtaId ;  /* 0x00000000000579c3 */ /* 0x000e220000008800 */
[----:B------:R-:W-:Y:S02]  /*0190*/  UMOV UR4, 0x400 ;  /* 0x0000040000047882 */ /* 0x000fe40000000000 */
[----:B------:R-:W-:-:S04]  /*01a0*/  UIADD3 UR4, UPT, UPT, UR4, 0x3c8, URZ ;  /* 0x000003c804047890 */ /* 0x000fc8000fffe0ff */
[----:B0-----:R-:W-:-:S06]  /*01b0*/  ULEA UR4, UR5, UR4, 0x18 ;  /* 0x0000000405047291 */ /* 0x001fcc000f8ec0ff */
[----:B------:R-:W-:-:S05]  /*01c0*/  LEA R9, R15, UR4, 0x2 ;  /* 0x000000040f097c11 */ /* 0x000fca000f8e10ff */
[----:B--2---:R0:W-:Y:S02]  /*01d0*/  STS [R9], R6 ;  /* 0x0000000609007388 */ /* 0x0041e40000000800 */
.L_x_13:
[----:B------:R-:W-:Y:S05]  /*01e0*/  BSYNC.RECONVERGENT B0 ;  /* 0x0000000000007941 */ /* 0x000fea0003800200 */
.L_x_12:
[----:B------:R-:W-:Y:S08]  /*01f0*/  BAR.SYNC.DEFER_BLOCKING 0x0 ;  /* 0x0000000000007b1d */ /* 0x000ff00000010000 */
[----:B0-----:R-:W0:Y:S01]  /*0200*/  LDC.64 R8, c[0x0][0x390] ;  /* 0x0000e400ff087b82 */ /* 0x001e220000000a00 */
[----:B------:R-:W-:Y:S01]  /*0210*/  BSSY.RECONVERGENT B0, `(.L_x_14) ;  /* 0x0000016000007945 */ /* 0x000fe20003800200 */
[----:B------:R-:W1:Y:S01]  /*0220*/  LDS.64 R6, [R2+0x3c8] ;  /* 0x0003c80002067984 */ /* 0x000e620000000a00 */
[----:B0-----:R-:W-:-:S04]  /*0230*/  IMAD.WIDE.U32 R8, R3, 0x4, R8 ;  /* 0x0000000403087825 */ /* 0x001fc800078e0008 */
[----:B-1----:R-:W-:-:S05]  /*0240*/  IMAD.IADD R4, R7, 0x1, -R6 ;  /* 0x0000000107047824 */ /* 0x002fca00078e0a06 */
[----:B------:R-:W-:-:S13]  /*0250*/  ISETP.GE.AND P0, PT, R15, R4, PT ;  /* 0x000000040f00720c */ /* 0x000fda0003f06270 */
[----:B------:R-:W-:Y:S05]  /*0260*/  @P0 BRA `(.L_x_15) ;  /* 0x0000000000400947 */ /* 0x000fea0003800000 */
[----:B------:R-:W0:Y:S01]  /*0270*/  LDC.64 R10, c[0x0][0x398] ;  /* 0x0000e600ff0a7b82 */ /* 0x000e220000000a00 */
[----:B------:R-:W-:-:S04]  /*0280*/  IADD3 R7, PT, PT, R14, 0x1e4, RZ ;  /* 0x000001e40e077810 */ /* 0x000fc80007ffe0ff */
[----:B------:R-:W-:-:S03]  /*0290*/  LEA R14, R16, R7, 0x18 ;  /* 0x00000007100e7211 */ /* 0x000fc600078ec0ff */
[----:B------:R-:W1:Y:S04]  /*02a0*/  LDC.64 R12, c[0x0][0x3a0] ;  /* 0x0000e800ff0c7b82 */ /* 0x000e680000000a00 */
.L_x_16:
[----:B------:R-:W-:-:S04]  /*02b0*/  IMAD.IADD R19, R6, 0x1, R15 ;  /* 0x0000000106137824 */ /* 0x000fc800078e020f */
[----:B0-2---:R-:W-:-:S04]  /*02c0*/  IMAD.WIDE R16, R19, 0x4, R10 ;  /* 0x0000000413107825 */ /* 0x005fc800078e020a */
[----:B-1----:R-:W-:Y:S02]  /*02d0*/  IMAD.WIDE R18, R19, 0x4, R12 ;  /* 0x0000000413127825 */ /* 0x002fe400078e020c */
[----:B------:R-:W2:Y:S04]  /*02e0*/  LDG.E R16, desc[UR6][R16.64] ;  /* 0x0000000610107981 */ /* 0x000ea8000c1e1900 */
[----:B------:R-:W3:Y:S01]  /*02f0*/  LDG.E R18, desc[UR6][R18.64] ;  /* 0x0000000612127981 */ /* 0x000ee2000c1e1900 */
[C---:B------:R-:W-:Y:S01]  /*0300*/  IMAD R7, R15.reuse, 0x4, R14 ;  /* 0x000000040f077824 */ /* 0x040fe200078e020e */
[----:B------:R-:W-:Y:S01]  /*0310*/  LEA R21, R15, R2, 0x2 ;  /* 0x000000020f157211 */ /* 0x000fe200078e10ff */
[----:B------:R-:W-:-:S05]  /*0320*/  IMAD.IADD R15, R5, 0x1, R15 ;  /* 0x00000001050f7824 */ /* 0x000fca00078e020f */
[----:B------:R-:W-:Y:S01]  /*0330*/  ISETP.GE.AND P0, PT, R15, R4, PT ;  /* 0x000000040f00720c */ /* 0x000fe20003f06270 */
[----:B--2---:R2:W-:Y:S04]  /*0340*/  STS [R7], R16 ;  /* 0x0000001007007388 */ /* 0x0045e80000000800 */
[----:B---3--:R2:W-:Y:S08]  /*0350*/  STS [R21], R18 ;  /* 0x0000001215007388 */ /* 0x0085f00000000800 */
[----:B------:R-:W-:Y:S05]  /*0360*/  @!P0 BRA `(.L_x_16) ;  /* 0xfffffffc00d08947 */ /* 0x000fea000383ffff */
.L_x_15:
[----:B------:R-:W-:Y:S05]  /*0370*/  BSYNC.RECONVERGENT B0 ;  /* 0x0000000000007941 */ /* 0x000fea0003800200 */
.L_x_14:
[----:B------:R-:W-:Y:S08]  /*0380*/  BAR.SYNC.DEFER_BLOCKING 0x0 ;  /* 0x0000000000007b1d */ /* 0x000ff00000010000 */
[----:B--2---:R-:W0:Y:S01]  /*0390*/  LDC.64 R6, c[0x0][0x3b0] ;  /* 0x0000ec00ff067b82 */ /* 0x004e220000000a00 */
[----:B------:R-:W2:Y:S04]  /*03a0*/  LDG.E R11, desc[UR6][R8.64] ;  /* 0x00000006080b7981 */ /* 0x000ea8000c1e1900 */
[----:B------:R-:W2:Y:S01]  /*03b0*/  LDG.E R10, desc[UR6][R8.64+0x4] ;  /* 0x00000406080a7981 */ /* 0x000ea2000c1e1900 */
[----:B------:R-:W-:Y:S01]  /*03c0*/  ISETP.GE.AND P0, PT, R4, 0x1, PT ;  /* 0x000000010400780c */ /* 0x000fe20003f06270 */
[----:B------:R-:W-:Y:S01]  /*03d0*/  BSSY.RECONVERGENT B0, `(.L_x_17) ;  /* 0x0000025000007945 */ /* 0x000fe20003800200 */
[----:B------:R-:W-:-:S02]  /*03e0*/  IMAD.MOV.U32 R5, RZ, RZ, RZ ;  /* 0x000000ffff057224 */ /* 0x000fc400078e00ff */
[----:B--2---:R-:W-:-:S13]  /*03f0*/  ISETP.GE.OR P0, PT, R11, R10, !P0 ;  /* 0x0000000a0b00720c */ /* 0x004fda0004706670 */
[----:B0-----:R-:W-:Y:S05]  /*0400*/  @P0 BRA `(.L_x_18) ;  /* 0x0000000000840947 */ /* 0x001fea0003800000 */
[----:B------:R-:W0:Y:S01]  /*0410*/  LDC.64 R8, c[0x0][0x388] ;  /* 0x0000e200ff087b82 */ /* 0x000e220000000a00 */
[----:B------:R-:W-:Y:S02]  /*0420*/  HFMA2 R13, -RZ, RZ, 0, 0 ;  /* 0x00000000ff0d7431 */ /* 0x000fe400000001ff */
[----:B------:R-:W-:-:S07]  /*0430*/  IMAD.MOV.U32 R5, RZ, RZ, RZ ;  /* 0x000000ffff057224 */ /* 0x000fce00078e00ff */
.L_x_19:
[----:B0-----:R-:W-:-:S06]  /*0440*/  IMAD.WIDE R14, R11, 0x4, R8 ;  /* 0x000000040b0e7825 */ /* 0x001fcc00078e0208 */
[----:B------:R-:W2:Y:S01]  /*0450*/  LDG.E R15, desc[UR6][R14.64] ;  /* 0x000000060e0f7981 */ /* 0x000ea2000c1e1900 */
[----:B------:R-:W-:-:S06]  /*0460*/  IMAD R12, R13, 0x4, R2 ;  /* 0x000000040d0c7824 */ /* 0x000fcc00078e0202 */
[----:B------:R-:W2:Y:S02]  /*0470*/  LDS R12, [R12] ;  /* 0x000000000c0c7984 */ /* 0x000ea40000000800 */
[----:B--2---:R-:W-:-:S13]  /*0480*/  ISETP.NE.AND P0, PT, R15, R12, PT ;  /* 0x0000000c0f00720c */ /* 0x004fda0003f05270 */
[----:B------:R-:W0:Y:S02]  /*0490*/  @!P0 LDC.64 R16, c[0x0][0x380] ;  /* 0x0000e000ff108b82 */ /* 0x000e240000000a00 */
[----:B0-----:R-:W-:-:S06]  /*04a0*/  @!P0 IMAD.WIDE R16, R11, 0x4, R16 ;  /* 0x000000040b108825 */ /* 0x001fcc00078e0210 */
[----:B------:R0:W2:Y:S01]  /*04b0*/  @!P0 LDG.E R16, desc[UR6][R16.64] ;  /* 0x0000000610108981 */ /* 0x0000a2000c1e1900 */
[----:B------:R-:W-:Y:S02]  /*04c0*/  @!P0 MOV R18, 0x400 ;  /* 0x0000040000128802 */ /* 0x000fe40000000f00 */
[CC--:B------:R-:W-:Y:S01]  /*04d0*/  ISETP.GE.AND P2, PT, R15.reuse, R12.reuse, P0 ;  /* 0x0000000c0f00720c */ /* 0x0c0fe20000746270 */
[----:B------:R-:W1:Y:S01]  /*04e0*/  @!P0 S2R R19, SR_CgaCtaId ;  /* 0x0000000000138919 */ /* 0x000e620000008800 */
[----:B------:R-:W-:Y:S02]  /*04f0*/  @!P0 IADD3 R18, PT, PT, R18, 0x1e4, RZ ;  /* 0x000001e412128810 */ /* 0x000fe40007ffe0ff */
[----:B------:R-:W-:Y:S01]  /*0500*/  ISETP.GE.OR P1, PT, R15, R12, !P0 ;  /* 0x0000000c0f00720c */ /* 0x000fe20004726670 */
[----:B------:R-:W-:Y:S01]  /*0510*/  VIADD R15, R13, 0x1 ;  /* 0x000000010d0f7836 */ /* 0x000fe20000000000 */
[----:B------:R-:W-:-:S03]  /*0520*/  IADD3 R12, PT, PT, R11, 0x1, RZ ;  /* 0x000000010b0c7810 */ /* 0x000fc60007ffe0ff */
[----:B------:R-:W-:-:S08]  /*0530*/  @P0 IMAD.MOV.U32 R17, RZ, RZ, R15 ;  /* 0x000000ffff110224 */ /* 0x000fd000078e000f */
[----:B0-----:R-:W-:Y:S01]  /*0540*/  @!P1 IMAD.MOV R17, RZ, RZ, R13 ;  /* 0x000000ffff119224 */ /* 0x001fe200078e020d */
[----:B-1----:R-:W-:-:S05]  /*0550*/  @!P0 LEA R18, R19, R18, 0x18 ;  /* 0x0000001213128211 */ /* 0x002fca00078ec0ff */
[----:B------:R-:W-:Y:S01]  /*0560*/  @!P0 IMAD R14, R13, 0x4, R18 ;  /* 0x000000040d0e8824 */ /* 0x000fe200078e0212 */
[----:B------:R-:W-:Y:S02]  /*0570*/  @P0 MOV R18, R12 ;  /* 0x0000000c00120202 */ /* 0x000fe40000000f00 */
[----:B------:R-:W-:Y:S01]  /*0580*/  @P2 IADD3 R18, PT, PT, R11, RZ, RZ ;  /* 0x000000ff0b122210 */ /* 0x000fe20007ffe0ff */
[----:B------:R-:W-:Y:S01]  /*0590*/  @!P0 IMAD.MOV.U32 R11, RZ, RZ, R12 ;  /* 0x000000ffff0b8224 */ /* 0x000fe200078e000c */
[----:B------:R-:W-:Y:S01]  /*05a0*/  @!P0 MOV R13, R15 ;  /* 0x0000000f000d8202 */ /* 0x000fe20000000f00 */
[----:B------:R-:W2:Y:S01]  /*05b0*/  @!P0 LDS R14, [R14] ;  /* 0x000000000e0e8984 */ /* 0x000ea20000000800 */
[----:B------:R-:W-:Y:S01]  /*05c0*/  @P0 MOV R13, R17 ;  /* 0x00000011000d0202 */ /* 0x000fe20000000f00 */
[----:B------:R-:W-:-:S03]  /*05d0*/  @P0 IMAD.MOV.U32 R11, RZ, RZ, R18 ;  /* 0x000000ffff0b0224 */ /* 0x000fc600078e0012 */
[----:B------:R-:W-:Y:S02]  /*05e0*/  ISETP.GE.AND P1, PT, R13, R4, PT ;  /* 0x000000040d00720c */ /* 0x000fe40003f26270 */
[----:B------:R-:W-:Y:S01]  /*05f0*/  ISETP.LT.AND P2, PT, R11, R10, PT ;  /* 0x0000000a0b00720c */ /* 0x000fe20003f41270 */
[----:B--2---:R-:W-:-:S12]  /*0600*/  @!P0 FFMA R5, R16, R14, R5 ;  /* 0x0000000e10058223 */ /* 0x004fd80000000005 */
[----:B------:R-:W-:Y:S05]  /*0610*/  @!P1 BRA P2, `(.L_x_19) ;  /* 0xfffffffc00889947 */ /* 0x000fea000103ffff */
.L_x_18:
[----:B------:R-:W-:Y:S05]  /*0620*/  BSYNC.RECONVERGENT B0 ;  /* 0x0000000000007941 */ /* 0x000fea0003800200 */
.L_x_17:
[----:B------:R-:W0:Y:S02]  /*0630*/  LDCU UR4, c[0x0][0x3bc] ;  /* 0x00007780ff0477ac */ /* 0x000e240008000800 */
[----:B0-----:R-:W-:-:S04]  /*0640*/  IMAD R3, R3, UR4, R0 ;  /* 0x0000000403037c24 */ /* 0x001fc8000f8e0200 */
[----:B------:R-:W-:Y:S01]  /*0650*/  IMAD.WIDE R6, R3, 0x4, R6 ;  /* 0x0000000403067825 */ /* 0x000fe200078e0206 */
[----:B------:R-:W-:Y:S06]  /*0660*/  BAR.SYNC.DEFER_BLOCKING 0x0 ;  /* 0x0000000000007b1d */ /* 0x000fec0000010000 */
[----:B------:R-:W-:Y:S01]  /*0670*/  STG.E desc[UR6][R6.64], R5 ;  /* 0x0000000506007986 */ /* 0x000fe2000c101906 */
[----:B------:R-:W-:Y:S05]  /*0680*/  EXIT ;  /* 0x000000000000794d */ /* 0x000fea0003800000 */
.L_x_20:
        /* <DEDUP_REMOVED lines=15> */
.L_x_26:


//--------------------- .text.spmm_csr_naive      --------------------------
	.section	.text.spmm_csr_naive,"ax",@progbits
	.align	128
        .global         spmm_csr_naive
        .type           spmm_csr_naive,@function
        .size           spmm_csr_naive,(.L_x_27 - spmm_csr_naive)
        .other          spmm_csr_naive,@"STO_CUDA_ENTRY STV_DEFAULT"
spmm_csr_naive:
.text.spmm_csr_naive:
        /* <DEDUP_REMOVED lines=13> */
[----:B------:R-:W0:Y:S01]  /*00d0*/  LDC.64 R6, c[0x0][0x3a8] ;  /* 0x0000ea00ff067b82 */ /* 0x000e220000000a00 */
[----:B------:R-:W1:Y:S07]  /*00e0*/  LDCU.64 UR4, c[0x0][0x358] ;  /* 0x00006b00ff0477ac */ /* 0x000e6e0008000a00 */
[----:B------:R-:W2:Y:S08]  /*00f0*/  LDC.64 R4, c[0x0][0x390] ;  /* 0x0000e400ff047b82 */ /* 0x000eb00000000a00 */
[----:B------:R-:W3:Y:S01]  /*0100*/  LDC.64 R2, c[0x0][0x3b0] ;  /* 0x0000ec00ff027b82 */ /* 0x000ee20000000a00 */
[----:B0-----:R-:W-:-:S05]  /*0110*/  IMAD.WIDE R6, R0, 0x4, R6 ;  /* 0x0000000400067825 */ /* 0x001fca00078e0206 */
[----:B-1----:R-:W4:Y:S01]  /*0120*/  LDG.E R13, desc[UR4][R6.64] ;  /* 0x00000004060d7981 */ /* 0x002f22000c1e1900 */
[----:B--2---:R-:W-:-:S03]  /*0130*/  IMAD.WIDE.U32 R4, R9, 0x4, R4 ;  /* 0x0000000409047825 */ /* 0x004fc600078e0004 */
[----:B------:R-:W4:Y:S04]  /*0140*/  LDG.E R8, desc[UR4][R6.64+0x4] ;  /* 0x0000040406087981 */ /* 0x000f28000c1e1900 */
[----:B------:R-:W2:Y:S04]  /*0150*/  LDG.E R12, desc[UR4][R4.64] ;  /* 0x00000004040c7981 */ /* 0x000ea8000c1e1900 */
[----:B------:R-:W2:Y:S01]  /*0160*/  LDG.E R11, desc[UR4][R4.64+0x4] ;  /* 0x00000404040b7981 */ /* 0x000ea2000c1e1900 */
[----:B------:R-:W-:Y:S01]  /*0170*/  BSSY.RECONVERGENT B0, `(.L_x_21) ;  /* 0x0000023000007945 */ /* 0x000fe20003800200 */
[----:B------:R-:W-:Y:S01]  /*0180*/  HFMA2 R10, -RZ, RZ, 0, 0 ;  /* 0x00000000ff0a7431 */ /* 0x000fe200000001ff */
[----:B----4-:R-:W-:-:S04]  /*0190*/  ISETP.GE.AND P0, PT, R13, R8, PT ;  /* 0x000000080d00720c */ /* 0x010fc80003f06270 */
[----:B--2---:R-:W-:-:S13]  /*01a0*/  ISETP.GE.OR P0, PT, R12, R11, P0 ;  /* 0x0000000b0c00720c */ /* 0x004fda0000706670 */
[----:B---3--:R-:W-:Y:S05]  /*01b0*/  @P0 BRA `(.L_x_22) ;  /* 0x0000000000780947 */ /* 0x008fea0003800000 */
[----:B------:R-:W0:Y:S01]  /*01c0*/  LDC.64 R4, c[0x0][0x388] ;  /* 0x0000e200ff047b82 */ /* 0x000e220000000a00 */
[----:B------:R-:W-:-:S07]  /*01d0*/  IMAD.MOV.U32 R10, RZ, RZ, RZ ;  /* 0x000000ffff0a7224 */ /* 0x000fce00078e00ff */
[----:B------:R-:W1:Y:S02]  /*01e0*/  LDC.64 R6, c[0x0][0x3a0] ;  /* 0x0000e800ff067b82 */ /* 0x000e640000000a00 */
.L_x_23:
[----:B0-----:R-:W-:-:S04]  /*01f0*/  IMAD.WIDE R18, R12, 0x4, R4 ;  /* 0x000000040c127825 */ /* 0x001fc800078e0204 */
[----:B-1----:R-:W-:Y:S02]  /*0200*/  IMAD.WIDE R20, R13, 0x4, R6 ;  /* 0x000000040d147825 */ /* 0x002fe400078e0206 */
[----:B------:R-:W2:Y:S04]  /*0210*/  LDG.E R18, desc[UR4][R18.64] ;  /* 0x0000000412127981 */ /* 0x000ea8000c1e1900 */
[----:B------:R-:W2:Y:S02]  /*0220*/  LDG.E R21, desc[UR4][R20.64] ;  /* 0x0000000414157981 */ /* 0x000ea4000c1e1900 */
[----:B--2---:R-:W-:-:S13]  /*0230*/  ISETP.NE.AND P0, PT, R18, R21, PT ;  /* 0x000000151200720c */ /* 0x004fda0003f05270 */
[----:B------:R-:W0:Y:S08]  /*0240*/  @!P0 LDC.64 R16, c[0x0][0x380] ;  /* 0x0000e000ff108b82 */ /* 0x000e300000000a00 */
[----:B------:R-:W1:Y:S01]  /*0250*/  @!P0 LDC.64 R14, c[0x0][0x398] ;  /* 0x0000e600ff0e8b82 */ /* 0x000e620000000a00 */
[----:B0-----:R-:W-:-:S06]  /*0260*/  @!P0 IMAD.WIDE R16, R12, 0x4, R16 ;  /* 0x000000040c108825 */ /* 0x001fcc00078e0210 */
[----:B------:R-:W2:Y:S01]  /*0270*/  @!P0 LDG.E R17, desc[UR4][R16.64] ;  /* 0x0000000410118981 */ /* 0x000ea2000c1e1900 */
[----:B-1----:R-:W-:-:S06]  /*0280*/  @!P0 IMAD.WIDE R14, R13, 0x4, R14 ;  /* 0x000000040d0e8825 */ /* 0x002fcc00078e020e */
[----:B------:R-:W2:Y:S01]  /*0290*/  @!P0 LDG.E R14, desc[UR4][R14.64] ;  /* 0x000000040e0e8981 */ /* 0x000ea2000c1e1900 */
[CC--:B------:R-:W-:Y:S02]  /*02a0*/  ISETP.GE.OR P2, PT, R18.reuse, R21.reuse, !P0 ;  /* 0x000000151200720c */ /* 0x0c0fe40004746670 */
[----:B------:R-:W-:Y:S01]  /*02b0*/  ISETP.GE.AND P1, PT, R18, R21, P0 ;  /* 0x000000151200720c */ /* 0x000fe20000726270 */
[----:B------:R-:W-:Y:S01]  /*02c0*/  VIADD R19, R13, 0x1 ;  /* 0x000000010d137836 */ /* 0x000fe20000000000 */
[----:B------:R-:W-:-:S03]  /*02d0*/  IADD3 R18, PT, PT, R12, 0x1, RZ ;  /* 0x000000010c127810 */ /* 0x000fc60007ffe0ff */
[----:B------:R-:W-:Y:S01]  /*02e0*/  @P0 IMAD.MOV.U32 R21, RZ, RZ, R19 ;  /* 0x000000ffff150224 */ /* 0x000fe200078e0013 */
[----:B------:R-:W-:-:S05]  /*02f0*/  @P0 MOV R20, R18 ;  /* 0x0000001200140202 */ /* 0x000fca0000000f00 */
[----:B------:R-:W-:Y:S02]  /*0300*/  @!P2 IMAD.MOV R21, RZ, RZ, R13 ;  /* 0x000000ffff15a224 */ /* 0x000fe400078e020d */
[----:B------:R-:W-:Y:S01]  /*0310*/  @P1 IADD3 R20, PT, PT, R12, RZ, RZ ;  /* 0x000000ff0c141210 */ /* 0x000fe20007ffe0ff */
[----:B------:R-:W-:Y:S01]  /*0320*/  @!P0 IMAD.MOV.U32 R13, RZ, RZ, R19 ;  /* 0x000000ffff0d8224 */ /* 0x000fe200078e0013 */
[----:B------:R-:W-:Y:S02]  /*0330*/  @!P0 MOV R12, R18 ;  /* 0x00000012000c8202 */ /* 0x000fe40000000f00 */
[----:B------:R-:W-:Y:S02]  /*0340*/  @P0 MOV R12, R20 ;  /* 0x00000014000c0202 */ /* 0x000fe40000000f00 */
[----:B------:R-:W-:Y:S02]  /*0350*/  @P0 MOV R13, R21 ;  /* 0x00000015000d0202 */ /* 0x000fe40000000f00 */
[----:B------:R-:W-:-:S02]  /*0360*/  ISETP.LT.AND P2, PT, R12, R11, PT ;  /* 0x0000000b0c00720c */ /* 0x000fc40003f41270 */
[----:B------:R-:W-:Y:S01]  /*0370*/  ISETP.GE.AND P1, PT, R13, R8, PT ;  /* 0x000000080d00720c */ /* 0x000fe20003f26270 */
[----:B--2---:R-:W-:-:S12]  /*0380*/  @!P0 FFMA R10, R17, R14, R10 ;  /* 0x0000000e110a8223 */ /* 0x004fd8000000000a */
[----:B------:R-:W-:Y:S05]  /*0390*/  @!P1 BRA P2, `(.L_x_23) ;  /* 0xfffffffc00949947 */ /* 0x000fea000103ffff */
.L_x_22:
[----:B------:R-:W-:Y:S05]  /*03a0*/  BSYNC.RECONVERGENT B0 ;  /* 0x0000000000007941 */ /* 0x000fea0003800200 */
.L_x_21:
[----:B------:R-:W0:Y:S02]  /*03b0*/  LDCU UR6, c[0x0][0x3bc] ;  /* 0x00007780ff0677ac */ /* 0x000e240008000800 */
[----:B0-----:R-:W-:-:S04]  /*03c0*/  IMAD R9, R9, UR6, R0 ;  /* 0x0000000609097c24 */ /* 0x001fc8000f8e0200 */
[----:B------:R-:W-:-:S05]  /*03d0*/  IMAD.WIDE R2, R9, 0x4, R2 ;  /* 0x0000000409027825 */ /* 0x000fca00078e0202 */
[----:B------:R-:W-:Y:S01]  /*03e0*/  STG.E desc[UR4][R2.64], R10 ;  /* 0x0000000a02007986 */ /* 0x000fe2000c101904 */
[----:B------:R-:W-:Y:S05]  /*03f0*/  EXIT ;  /* 0x000000000000794d */ /* 0x000fea0003800000 */
.L_x_24:
        /* <DEDUP_REMOVED lines=16> */
.L_x_27:


//--------------------- .nv.shared.spmm_csr_warp  --------------------------
	.section	.nv.shared.spmm_csr_warp,"aw",@nobits
	.sectionflags	@""
	.align	4
.nv.shared.spmm_csr_warp:
	.zero		1632


//--------------------- .nv.shared.reserved.0     --------------------------
	.section	.nv.shared.reserved.0,"aw",@nobits
	.weak		__nv_reservedSMEM_offset_0_alias
	.size		__nv_reservedSMEM_offset_0_alias, 0, 64
	.other		__nv_reservedSMEM_offset_0_alias,@"STO_CUDA_RESERVED_SHARED STV_DEFAULT"
__nv_reservedSMEM_offset_0_alias:
	.zero		0
	.zero		64


//--------------------- .nv.shared.spmm_csr_naive_shared_one --------------------------
	.section	.nv.shared.spmm_csr_naive_shared_one,"aw",@nobits
	.sectionflags	@""
	.align	4
.nv.shared.spmm_csr_naive_shared_one:
	.zero		2000


//--------------------- .nv.constant0.spmm_csr_warp --------------------------
	.section	.nv.constant0.spmm_csr_warp,"a",@progbits
	.sectionflags	@""
	.align	4
.nv.constant0.spmm_csr_warp:
	.zero		968


//--------------------- .nv.constant0.spmm_csr_naive_shared_one --------------------------
	.section	.nv.constant0.spmm_csr_naive_shared_one,"a",@progbits
	.sectionflags	@""
	.align	4
.nv.constant0.spmm_csr_naive_shared_one:
	.zero		968


//--------------------- .nv.constant0.spmm_csr_naive --------------------------
	.section	.nv.constant0.spmm_csr_naive,"a",@progbits
	.sectionflags	@""
	.align	4
.nv.constant0.spmm_csr_naive:
	.zero		968


//--------------------- SYMBOLS --------------------------

	.type		.nv.reservedSmem.offset0,@object
	.size		.nv.reservedSmem.offset0,0x4
	.type		.nv.reservedSmem.cap,@object
	.size		.nv.reservedSmem.cap,0x4
